//
// Generated by NVIDIA NVVM Compiler
//
// Compiler Build ID: CL-36424714
// Cuda compilation tools, release 13.0, V13.0.88
// Based on NVVM 20.0.0
//

.version 9.0
.target sm_100
.address_size 64

	// .globl	_Z9BranchGPUPiS_S_S_PjiiS_S_l

.visible .entry _Z9BranchGPUPiS_S_S_PjiiS_S_l(
	.param .u64 .ptr .align 1 _Z9BranchGPUPiS_S_S_PjiiS_S_l_param_0,
	.param .u64 .ptr .align 1 _Z9BranchGPUPiS_S_S_PjiiS_S_l_param_1,
	.param .u64 .ptr .align 1 _Z9BranchGPUPiS_S_S_PjiiS_S_l_param_2,
	.param .u64 .ptr .align 1 _Z9BranchGPUPiS_S_S_PjiiS_S_l_param_3,
	.param .u64 .ptr .align 1 _Z9BranchGPUPiS_S_S_PjiiS_S_l_param_4,
	.param .u32 _Z9BranchGPUPiS_S_S_PjiiS_S_l_param_5,
	.param .u32 _Z9BranchGPUPiS_S_S_PjiiS_S_l_param_6,
	.param .u64 .ptr .align 1 _Z9BranchGPUPiS_S_S_PjiiS_S_l_param_7,
	.param .u64 .ptr .align 1 _Z9BranchGPUPiS_S_S_PjiiS_S_l_param_8,
	.param .u64 _Z9BranchGPUPiS_S_S_PjiiS_S_l_param_9
)
{
	.reg .pred 	%p<3>;
	.reg .b32 	%r<25>;
	.reg .b64 	%rd<32>;

	ld.param.u64 	%rd3, [_Z9BranchGPUPiS_S_S_PjiiS_S_l_param_0];
	ld.param.u64 	%rd4, [_Z9BranchGPUPiS_S_S_PjiiS_S_l_param_1];
	ld.param.u64 	%rd5, [_Z9BranchGPUPiS_S_S_PjiiS_S_l_param_2];
	ld.param.u64 	%rd6, [_Z9BranchGPUPiS_S_S_PjiiS_S_l_param_3];
	ld.param.u64 	%rd7, [_Z9BranchGPUPiS_S_S_PjiiS_S_l_param_4];
	ld.param.u32 	%r2, [_Z9BranchGPUPiS_S_S_PjiiS_S_l_param_5];
	ld.param.u32 	%r3, [_Z9BranchGPUPiS_S_S_PjiiS_S_l_param_6];
	ld.param.u64 	%rd8, [_Z9BranchGPUPiS_S_S_PjiiS_S_l_param_7];
	ld.param.u64 	%rd9, [_Z9BranchGPUPiS_S_S_PjiiS_S_l_param_8];
	ld.param.u64 	%rd10, [_Z9BranchGPUPiS_S_S_PjiiS_S_l_param_9];
	mov.u32 	%r4, %ctaid.x;
	mov.u32 	%r5, %ntid.x;
	mov.u32 	%r6, %tid.x;
	mad.lo.s32 	%r7, %r4, %r5, %r6;
	cvt.u64.u32 	%rd1, %r7;
	setp.le.s64 	%p1, %rd10, %rd1;
	@%p1 bra 	$L__BB0_4;
	cvta.to.global.u64 	%rd11, %rd5;
	shl.b64 	%rd12, %rd1, 2;
	add.s64 	%rd2, %rd11, %rd12;
	ld.global.u32 	%r1, [%rd2];
	setp.ge.s32 	%p2, %r3, %r1;
	@%p2 bra 	$L__BB0_3;
	cvta.to.global.u64 	%rd16, %rd8;
	mul.wide.s32 	%rd17, %r3, 4;
	add.s64 	%rd18, %rd16, %rd17;
	ld.global.u32 	%r10, [%rd18];
	cvta.to.global.u64 	%rd19, %rd3;
	add.s64 	%rd21, %rd19, %rd12;
	ld.global.u32 	%r11, [%rd21];
	sub.s32 	%r12, %r11, %r10;
	st.global.u32 	[%rd21], %r12;
	cvta.to.global.u64 	%rd22, %rd9;
	add.s64 	%rd23, %rd22, %rd17;
	ld.global.u32 	%r13, [%rd23];
	cvta.to.global.u64 	%rd24, %rd4;
	add.s64 	%rd25, %rd24, %rd12;
	ld.global.u32 	%r14, [%rd25];
	sub.s32 	%r15, %r14, %r13;
	st.global.u32 	[%rd25], %r15;
	and.b32  	%r16, %r3, 31;
	mov.b32 	%r17, 1;
	shl.b32 	%r18, %r17, %r16;
	cvt.s64.s32 	%rd26, %r2;
	shr.s32 	%r19, %r3, 31;
	shr.u32 	%r20, %r19, 27;
	add.s32 	%r21, %r3, %r20;
	shr.s32 	%r22, %r21, 5;
	cvt.s64.s32 	%rd27, %r22;
	mad.lo.s64 	%rd28, %rd26, %rd1, %rd27;
	cvta.to.global.u64 	%rd29, %rd7;
	shl.b64 	%rd30, %rd28, 2;
	add.s64 	%rd31, %rd29, %rd30;
	ld.global.u32 	%r23, [%rd31];
	or.b32  	%r24, %r23, %r18;
	st.global.u32 	[%rd31], %r24;
	bra.uni 	$L__BB0_4;
$L__BB0_3:
	add.s32 	%r8, %r1, 1;
	st.global.u32 	[%rd2], %r8;
	cvta.to.global.u64 	%rd13, %rd6;
	add.s64 	%rd15, %rd13, %rd12;
	mov.b32 	%r9, 0;
	st.global.u32 	[%rd15], %r9;
$L__BB0_4:
	ret;

}
	// .globl	_Z8BoundGPUPiS_S_S_S_PjiiiiS_S_l
.visible .entry _Z8BoundGPUPiS_S_S_S_PjiiiiS_S_l(
	.param .u64 .ptr .align 1 _Z8BoundGPUPiS_S_S_S_PjiiiiS_S_l_param_0,
	.param .u64 .ptr .align 1 _Z8BoundGPUPiS_S_S_S_PjiiiiS_S_l_param_1,
	.param .u64 .ptr .align 1 _Z8BoundGPUPiS_S_S_S_PjiiiiS_S_l_param_2,
	.param .u64 .ptr .align 1 _Z8BoundGPUPiS_S_S_S_PjiiiiS_S_l_param_3,
	.param .u64 .ptr .align 1 _Z8BoundGPUPiS_S_S_S_PjiiiiS_S_l_param_4,
	.param .u64 .ptr .align 1 _Z8BoundGPUPiS_S_S_S_PjiiiiS_S_l_param_5,
	.param .u32 _Z8BoundGPUPiS_S_S_S_PjiiiiS_S_l_param_6,
	.param .u32 _Z8BoundGPUPiS_S_S_S_PjiiiiS_S_l_param_7,
	.param .u32 _Z8BoundGPUPiS_S_S_S_PjiiiiS_S_l_param_8,
	.param .u32 _Z8BoundGPUPiS_S_S_S_PjiiiiS_S_l_param_9,
	.param .u64 .ptr .align 1 _Z8BoundGPUPiS_S_S_S_PjiiiiS_S_l_param_10,
	.param .u64 .ptr .align 1 _Z8BoundGPUPiS_S_S_S_PjiiiiS_S_l_param_11,
	.param .u64 _Z8BoundGPUPiS_S_S_S_PjiiiiS_S_l_param_12
)
{
	.reg .pred 	%p<19>;
	.reg .b32 	%r<180>;
	.reg .b64 	%rd<69>;

	ld.param.u64 	%rd14, [_Z8BoundGPUPiS_S_S_S_PjiiiiS_S_l_param_1];
	ld.param.u64 	%rd16, [_Z8BoundGPUPiS_S_S_S_PjiiiiS_S_l_param_3];
	ld.param.u64 	%rd17, [_Z8BoundGPUPiS_S_S_S_PjiiiiS_S_l_param_4];
	ld.param.u64 	%rd18, [_Z8BoundGPUPiS_S_S_S_PjiiiiS_S_l_param_5];
	ld.param.u32 	%r65, [_Z8BoundGPUPiS_S_S_S_PjiiiiS_S_l_param_6];
	ld.param.u32 	%r66, [_Z8BoundGPUPiS_S_S_S_PjiiiiS_S_l_param_8];
	ld.param.u32 	%r67, [_Z8BoundGPUPiS_S_S_S_PjiiiiS_S_l_param_9];
	ld.param.u64 	%rd19, [_Z8BoundGPUPiS_S_S_S_PjiiiiS_S_l_param_10];
	ld.param.u64 	%rd20, [_Z8BoundGPUPiS_S_S_S_PjiiiiS_S_l_param_11];
	ld.param.u64 	%rd21, [_Z8BoundGPUPiS_S_S_S_PjiiiiS_S_l_param_12];
	cvta.to.global.u64 	%rd1, %rd18;
	cvta.to.global.u64 	%rd2, %rd20;
	cvta.to.global.u64 	%rd3, %rd19;
	mov.u32 	%r68, %ctaid.x;
	mov.u32 	%r69, %ntid.x;
	mov.u32 	%r70, %tid.x;
	mad.lo.s32 	%r71, %r68, %r69, %r70;
	cvt.u64.u32 	%rd4, %r71;
	setp.le.s64 	%p1, %rd21, %rd4;
	@%p1 bra 	$L__BB1_24;
	ld.param.u64 	%rd68, [_Z8BoundGPUPiS_S_S_S_PjiiiiS_S_l_param_2];
	ld.param.u64 	%rd67, [_Z8BoundGPUPiS_S_S_S_PjiiiiS_S_l_param_0];
	cvta.to.global.u64 	%rd22, %rd68;
	cvta.to.global.u64 	%rd23, %rd67;
	cvta.to.global.u64 	%rd24, %rd14;
	shl.b64 	%rd25, %rd4, 2;
	add.s64 	%rd5, %rd22, %rd25;
	ld.global.u32 	%r151, [%rd5];
	add.s64 	%rd6, %rd23, %rd25;
	ld.global.u32 	%r171, [%rd6];
	add.s64 	%rd7, %rd24, %rd25;
	ld.global.u32 	%r172, [%rd7];
	mul.wide.s32 	%rd26, %r151, 4;
	add.s64 	%rd27, %rd3, %rd26;
	ld.global.u32 	%r154, [%rd27];
	add.s64 	%rd28, %rd2, %rd26;
	ld.global.u32 	%r155, [%rd28];
	setp.ge.s32 	%p2, %r151, %r66;
	add.s32 	%r147, %r154, %r171;
	setp.gt.s32 	%p3, %r147, %r67;
	or.pred  	%p4, %p2, %p3;
	@%p4 bra 	$L__BB1_4;
	cvt.s64.s32 	%rd29, %r65;
	mul.lo.s64 	%rd8, %rd29, %rd4;
	mov.u32 	%r150, %r151;
$L__BB1_3:
	mov.u32 	%r171, %r147;
	add.s32 	%r172, %r155, %r172;
	and.b32  	%r73, %r150, 31;
	mov.b32 	%r74, 1;
	shl.b32 	%r75, %r74, %r73;
	shr.s32 	%r76, %r150, 31;
	shr.u32 	%r77, %r76, 27;
	add.s32 	%r78, %r150, %r77;
	shr.s32 	%r79, %r78, 5;
	cvt.s64.s32 	%rd30, %r79;
	add.s64 	%rd31, %rd8, %rd30;
	shl.b64 	%rd32, %rd31, 2;
	add.s64 	%rd33, %rd1, %rd32;
	ld.global.u32 	%r80, [%rd33];
	or.b32  	%r81, %r80, %r75;
	st.global.u32 	[%rd33], %r81;
	add.s32 	%r151, %r150, 1;
	mul.wide.s32 	%rd34, %r150, 4;
	add.s64 	%rd35, %rd3, %rd34;
	ld.global.u32 	%r154, [%rd35+4];
	add.s64 	%rd36, %rd2, %rd34;
	ld.global.u32 	%r155, [%rd36+4];
	setp.lt.s32 	%p5, %r151, %r66;
	add.s32 	%r147, %r154, %r171;
	setp.le.s32 	%p6, %r147, %r67;
	and.pred  	%p7, %p5, %p6;
	mov.u32 	%r150, %r151;
	@%p7 bra 	$L__BB1_3;
$L__BB1_4:
	setp.eq.s32 	%p8, %r154, 0;
	mov.b32 	%r156, 0;
	@%p8 bra 	$L__BB1_6;
	sub.s32 	%r84, %r67, %r171;
	mul.lo.s32 	%r85, %r155, %r84;
	div.s32 	%r156, %r85, %r154;
$L__BB1_6:
	add.s32 	%r86, %r156, %r172;
	cvta.to.global.u64 	%rd37, %rd17;
	shl.b64 	%rd38, %rd4, 2;
	add.s64 	%rd39, %rd37, %rd38;
	st.global.u32 	[%rd39], %r86;
	st.global.u32 	[%rd6], %r171;
	st.global.u32 	[%rd7], %r172;
	st.global.u32 	[%rd5], %r151;
	setp.ge.s32 	%p9, %r151, %r66;
	@%p9 bra 	$L__BB1_23;
	cvt.s64.s32 	%rd40, %r65;
	mul.lo.s64 	%rd9, %rd40, %rd4;
	sub.s32 	%r88, %r66, %r151;
	and.b32  	%r23, %r88, 3;
	setp.eq.s32 	%p10, %r23, 0;
	mov.u32 	%r165, %r151;
	@%p10 bra 	$L__BB1_12;
	neg.s32 	%r157, %r23;
	mov.u32 	%r165, %r151;
$L__BB1_9:
	.pragma "nounroll";
	mul.wide.s32 	%rd10, %r165, 4;
	add.s64 	%rd41, %rd3, %rd10;
	ld.global.u32 	%r89, [%rd41];
	add.s32 	%r29, %r89, %r171;
	setp.gt.s32 	%p11, %r29, %r67;
	@%p11 bra 	$L__BB1_11;
	add.s64 	%rd42, %rd2, %rd10;
	ld.global.u32 	%r90, [%rd42];
	add.s32 	%r172, %r90, %r172;
	and.b32  	%r91, %r165, 31;
	mov.b32 	%r92, 1;
	shl.b32 	%r93, %r92, %r91;
	shr.s32 	%r94, %r165, 31;
	shr.u32 	%r95, %r94, 27;
	add.s32 	%r96, %r165, %r95;
	shr.s32 	%r97, %r96, 5;
	cvt.s64.s32 	%rd43, %r97;
	add.s64 	%rd44, %rd9, %rd43;
	shl.b64 	%rd45, %rd44, 2;
	add.s64 	%rd46, %rd1, %rd45;
	ld.global.u32 	%r98, [%rd46];
	or.b32  	%r99, %r98, %r93;
	st.global.u32 	[%rd46], %r99;
	mov.u32 	%r171, %r29;
$L__BB1_11:
	add.s32 	%r165, %r165, 1;
	add.s32 	%r157, %r157, 1;
	setp.ne.s32 	%p12, %r157, 0;
	@%p12 bra 	$L__BB1_9;
$L__BB1_12:
	sub.s32 	%r100, %r151, %r66;
	setp.gt.u32 	%p13, %r100, -4;
	@%p13 bra 	$L__BB1_23;
	sub.s32 	%r168, %r165, %r66;
	add.s32 	%r167, %r165, 1;
$L__BB1_14:
	add.s32 	%r45, %r167, -1;
	mul.wide.s32 	%rd47, %r45, 4;
	add.s64 	%rd11, %rd3, %rd47;
	ld.global.u32 	%r101, [%rd11];
	add.s64 	%rd12, %rd2, %rd47;
	add.s32 	%r46, %r101, %r171;
	setp.gt.s32 	%p14, %r46, %r67;
	@%p14 bra 	$L__BB1_16;
	ld.global.u32 	%r102, [%rd12];
	add.s32 	%r172, %r102, %r172;
	and.b32  	%r103, %r45, 31;
	mov.b32 	%r104, 1;
	shl.b32 	%r105, %r104, %r103;
	shr.s32 	%r106, %r45, 31;
	shr.u32 	%r107, %r106, 27;
	add.s32 	%r108, %r45, %r107;
	shr.s32 	%r109, %r108, 5;
	cvt.s64.s32 	%rd48, %r109;
	add.s64 	%rd49, %rd9, %rd48;
	shl.b64 	%rd50, %rd49, 2;
	add.s64 	%rd51, %rd1, %rd50;
	ld.global.u32 	%r110, [%rd51];
	or.b32  	%r111, %r110, %r105;
	st.global.u32 	[%rd51], %r111;
	mov.u32 	%r171, %r46;
$L__BB1_16:
	ld.global.u32 	%r112, [%rd11+4];
	add.s32 	%r50, %r112, %r171;
	setp.gt.s32 	%p15, %r50, %r67;
	@%p15 bra 	$L__BB1_18;
	ld.global.u32 	%r113, [%rd12+4];
	add.s32 	%r172, %r113, %r172;
	and.b32  	%r114, %r167, 31;
	mov.b32 	%r115, 1;
	shl.b32 	%r116, %r115, %r114;
	shr.s32 	%r117, %r167, 31;
	shr.u32 	%r118, %r117, 27;
	add.s32 	%r119, %r167, %r118;
	shr.s32 	%r120, %r119, 5;
	cvt.s64.s32 	%rd52, %r120;
	add.s64 	%rd53, %rd9, %rd52;
	shl.b64 	%rd54, %rd53, 2;
	add.s64 	%rd55, %rd1, %rd54;
	ld.global.u32 	%r121, [%rd55];
	or.b32  	%r122, %r121, %r116;
	st.global.u32 	[%rd55], %r122;
	mov.u32 	%r171, %r50;
$L__BB1_18:
	ld.global.u32 	%r123, [%rd11+8];
	add.s32 	%r54, %r123, %r171;
	setp.gt.s32 	%p16, %r54, %r67;
	@%p16 bra 	$L__BB1_20;
	add.s32 	%r124, %r167, 1;
	ld.global.u32 	%r125, [%rd12+8];
	add.s32 	%r172, %r125, %r172;
	and.b32  	%r126, %r124, 31;
	mov.b32 	%r127, 1;
	shl.b32 	%r128, %r127, %r126;
	shr.s32 	%r129, %r124, 31;
	shr.u32 	%r130, %r129, 27;
	add.s32 	%r131, %r124, %r130;
	shr.s32 	%r132, %r131, 5;
	cvt.s64.s32 	%rd56, %r132;
	add.s64 	%rd57, %rd9, %rd56;
	shl.b64 	%rd58, %rd57, 2;
	add.s64 	%rd59, %rd1, %rd58;
	ld.global.u32 	%r133, [%rd59];
	or.b32  	%r134, %r133, %r128;
	st.global.u32 	[%rd59], %r134;
	mov.u32 	%r171, %r54;
$L__BB1_20:
	ld.global.u32 	%r135, [%rd11+12];
	add.s32 	%r58, %r135, %r171;
	setp.gt.s32 	%p17, %r58, %r67;
	@%p17 bra 	$L__BB1_22;
	add.s32 	%r136, %r167, 2;
	ld.global.u32 	%r137, [%rd12+12];
	add.s32 	%r172, %r137, %r172;
	and.b32  	%r138, %r136, 31;
	mov.b32 	%r139, 1;
	shl.b32 	%r140, %r139, %r138;
	shr.s32 	%r141, %r136, 31;
	shr.u32 	%r142, %r141, 27;
	add.s32 	%r143, %r136, %r142;
	shr.s32 	%r144, %r143, 5;
	cvt.s64.s32 	%rd60, %r144;
	add.s64 	%rd61, %rd9, %rd60;
	shl.b64 	%rd62, %rd61, 2;
	add.s64 	%rd63, %rd1, %rd62;
	ld.global.u32 	%r145, [%rd63];
	or.b32  	%r146, %r145, %r140;
	st.global.u32 	[%rd63], %r146;
	mov.u32 	%r171, %r58;
$L__BB1_22:
	add.s32 	%r168, %r168, 4;
	add.s32 	%r167, %r167, 4;
	setp.ne.s32 	%p18, %r168, 0;
	@%p18 bra 	$L__BB1_14;
$L__BB1_23:
	cvta.to.global.u64 	%rd64, %rd16;
	add.s64 	%rd66, %rd64, %rd38;
	st.global.u32 	[%rd66], %r172;
$L__BB1_24:
	ret;

}


// ===== COMPILED SASS (sm_100) =====

	.target	sm_100

	.elftype	@"ET_EXEC"


//--------------------- .note.nv.tkinfo           --------------------------
	.section	.note.nv.tkinfo,"",@"SHT_NOTE"
	.sectionflags	@"SHF_NOTE_NV_TKINFO"
	.tkinfo
        /*0018*/ 	.word	0x00000002
        /*0030*/ 	.string	""
        /*0030*/ 	.string	"ptxas"
        /*0030*/ 	.string	"Cuda compilation tools, release 13.0, V13.0.88"
        /*0030*/ 	.string	"Build cuda_13.0.r13.0/compiler.36424714_0"
        /*0030*/ 	.string	"-arch sm_100 -m 64 "



//--------------------- .note.nv.cuinfo           --------------------------
	.section	.note.nv.cuinfo,"",@"SHT_NOTE"
	.sectionflags	@"SHF_NOTE_NV_CUINFO"
        /*0018*/ 	.short	0x0002
        /*001a*/ 	.short	0x0064
        /*001c*/ 	.short	0x0082
	.zero		2


//--------------------- .nv.info                  --------------------------
	.section	.nv.info,"",@"SHT_CUDA_INFO"
	.align	4


	//----- nvinfo : EIATTR_REGCOUNT
	.align		4
        /*0000*/ 	.byte	0x04, 0x2f
        /*0002*/ 	.short	(.L_1 - .L_0)
	.align		4
.L_0:
        /*0004*/ 	.word	index@(_Z9BranchGPUPiS_S_S_PjiiS_S_l)
        /*0008*/ 	.word	0x00000010


	//----- nvinfo : EIATTR_FRAME_SIZE
	.align		4
.L_1:
        /*000c*/ 	.byte	0x04, 0x11
        /*000e*/ 	.short	(.L_3 - .L_2)
	.align		4
.L_2:
        /*0010*/ 	.word	index@(_Z9BranchGPUPiS_S_S_PjiiS_S_l)
        /*0014*/ 	.word	0x00000000


	//----- nvinfo : EIATTR_REGCOUNT
	.align		4
.L_3:
        /*0018*/ 	.byte	0x04, 0x2f
        /*001a*/ 	.short	(.L_5 - .L_4)
	.align		4
.L_4:
        /*001c*/ 	.word	index@(_Z8BoundGPUPiS_S_S_S_PjiiiiS_S_l)
        /*0020*/ 	.word	0x00000020


	//----- nvinfo : EIATTR_FRAME_SIZE
	.align		4
.L_5:
        /*0024*/ 	.byte	0x04, 0x11
        /*0026*/ 	.short	(.L_7 - .L_6)
	.align		4
.L_6:
        /*0028*/ 	.word	index@(_Z8BoundGPUPiS_S_S_S_PjiiiiS_S_l)
        /*002c*/ 	.word	0x00000000


	//----- nvinfo : EIATTR_MIN_STACK_SIZE
	.align		4
.L_7:
        /*0030*/ 	.byte	0x04, 0x12
        /*0032*/ 	.short	(.L_9 - .L_8)
	.align		4
.L_8:
        /*0034*/ 	.word	index@(_Z8BoundGPUPiS_S_S_S_PjiiiiS_S_l)
        /*0038*/ 	.word	0x00000000


	//----- nvinfo : EIATTR_MIN_STACK_SIZE
	.align		4
.L_9:
        /*003c*/ 	.byte	0x04, 0x12
        /*003e*/ 	.short	(.L_11 - .L_10)
	.align		4
.L_10:
        /*0040*/ 	.word	index@(_Z9BranchGPUPiS_S_S_PjiiS_S_l)
        /*0044*/ 	.word	0x00000000
.L_11:


//--------------------- .nv.compat                --------------------------
	.section	.nv.compat,"",@"SHT_CUDA_COMPAT_INFO"
	.align	4
        /*0000*/ 	.byte	0x02, 0x09, 0x00, 0x00, 0x02, 0x02, 0x01, 0x00, 0x02, 0x05, 0x05, 0x00, 0x03, 0x07, 0x01, 0x01
        /*0010*/ 	.byte	0x02, 0x03, 0x00, 0x00, 0x02, 0x06, 0x01, 0x00, 0x04, 0x0b, 0x08, 0x00, 0x09, 0x00, 0x00, 0x00
        /*0020*/ 	.byte	0x00, 0x00, 0x00, 0x00


//--------------------- .nv.info._Z8BoundGPUPiS_S_S_S_PjiiiiS_S_l --------------------------
	.section	.nv.info._Z8BoundGPUPiS_S_S_S_PjiiiiS_S_l,"",@"SHT_CUDA_INFO"
	.sectionflags	@""
	.align	4


	//----- nvinfo : EIATTR_CUDA_API_VERSION
	.align		4
        /*0000*/ 	.byte	0x04, 0x37
        /*0002*/ 	.short	(.L_13 - .L_12)
.L_12:
        /*0004*/ 	.word	0x00000082


	//----- nvinfo : EIATTR_KPARAM_INFO
	.align		4
.L_13:
        /*0008*/ 	.byte	0x04, 0x17
        /*000a*/ 	.short	(.L_15 - .L_14)
.L_14:
        /*000c*/ 	.word	0x00000000
        /*0010*/ 	.short	0x000c
        /*0012*/ 	.short	0x0050
        /*0014*/ 	.byte	0x00, 0xf0, 0x21, 0x00


	//----- nvinfo : EIATTR_KPARAM_INFO
	.align		4
.L_15:
        /*0018*/ 	.byte	0x04, 0x17
        /*001a*/ 	.short	(.L_17 - .L_16)
.L_16:
        /*001c*/ 	.word	0x00000000
        /*0020*/ 	.short	0x000b
        /*0022*/ 	.short	0x0048
        /*0024*/ 	.byte	0x00, 0xf5, 0x21, 0x00


	//----- nvinfo : EIATTR_KPARAM_INFO
	.align		4
.L_17:
        /*0028*/ 	.byte	0x04, 0x17
        /*002a*/ 	.short	(.L_19 - .L_18)
.L_18:
        /*002c*/ 	.word	0x00000000
        /*0030*/ 	.short	0x000a
        /*0032*/ 	.short	0x0040
        /*0034*/ 	.byte	0x00, 0xf5, 0x21, 0x00


	//----- nvinfo : EIATTR_KPARAM_INFO
	.align		4
.L_19:
        /*0038*/ 	.byte	0x04, 0x17
        /*003a*/ 	.short	(.L_21 - .L_20)
.L_20:
        /*003c*/ 	.word	0x00000000
        /*0040*/ 	.short	0x0009
        /*0042*/ 	.short	0x003c
        /*0044*/ 	.byte	0x00, 0xf0, 0x11, 0x00


	//----- nvinfo : EIATTR_KPARAM_INFO
	.align		4
.L_21:
        /*0048*/ 	.byte	0x04, 0x17
        /*004a*/ 	.short	(.L_23 - .L_22)
.L_22:
        /*004c*/ 	.word	0x00000000
        /*0050*/ 	.short	0x0008
        /*0052*/ 	.short	0x0038
        /*0054*/ 	.byte	0x00, 0xf0, 0x11, 0x00


	//----- nvinfo : EIATTR_KPARAM_INFO
	.align		4
.L_23:
        /*0058*/ 	.byte	0x04, 0x17
        /*005a*/ 	.short	(.L_25 - .L_24)
.L_24:
        /*005c*/ 	.word	0x00000000
        /*0060*/ 	.short	0x0007
        /*0062*/ 	.short	0x0034
        /*0064*/ 	.byte	0x00, 0xf0, 0x11, 0x00


	//----- nvinfo : EIATTR_KPARAM_INFO
	.align		4
.L_25:
        /*0068*/ 	.byte	0x04, 0x17
        /*006a*/ 	.short	(.L_27 - .L_26)
.L_26:
        /*006c*/ 	.word	0x00000000
        /*0070*/ 	.short	0x0006
        /*0072*/ 	.short	0x0030
        /*0074*/ 	.byte	0x00, 0xf0, 0x11, 0x00


	//----- nvinfo : EIATTR_KPARAM_INFO
	.align		4
.L_27:
        /*0078*/ 	.byte	0x04, 0x17
        /*007a*/ 	.short	(.L_29 - .L_28)
.L_28:
        /*007c*/ 	.word	0x00000000
        /*0080*/ 	.short	0x0005
        /*0082*/ 	.short	0x0028
        /*0084*/ 	.byte	0x00, 0xf5, 0x21, 0x00


	//----- nvinfo : EIATTR_KPARAM_INFO
	.align		4
.L_29:
        /*0088*/ 	.byte	0x04, 0x17
        /*008a*/ 	.short	(.L_31 - .L_30)
.L_30:
        /*008c*/ 	.word	0x00000000
        /*0090*/ 	.short	0x0004
        /*0092*/ 	.short	0x0020
        /*0094*/ 	.byte	0x00, 0xf5, 0x21, 0x00


	//----- nvinfo : EIATTR_KPARAM_INFO
	.align		4
.L_31:
        /*0098*/ 	.byte	0x04, 0x17
        /*009a*/ 	.short	(.L_33 - .L_32)
.L_32:
        /*009c*/ 	.word	0x00000000
        /*00a0*/ 	.short	0x0003
        /*00a2*/ 	.short	0x0018
        /*00a4*/ 	.byte	0x00, 0xf5, 0x21, 0x00


	//----- nvinfo : EIATTR_KPARAM_INFO
	.align		4
.L_33:
        /*00a8*/ 	.byte	0x04, 0x17
        /*00aa*/ 	.short	(.L_35 - .L_34)
.L_34:
        /*00ac*/ 	.word	0x00000000
        /*00b0*/ 	.short	0x0002
        /*00b2*/ 	.short	0x0010
        /*00b4*/ 	.byte	0x00, 0xf5, 0x21, 0x00


	//----- nvinfo : EIATTR_KPARAM_INFO
	.align		4
.L_35:
        /*00b8*/ 	.byte	0x04, 0x17
        /*00ba*/ 	.short	(.L_37 - .L_36)
.L_36:
        /*00bc*/ 	.word	0x00000000
        /*00c0*/ 	.short	0x0001
        /*00c2*/ 	.short	0x0008
        /*00c4*/ 	.byte	0x00, 0xf5, 0x21, 0x00


	//----- nvinfo : EIATTR_KPARAM_INFO
	.align		4
.L_37:
        /*00c8*/ 	.byte	0x04, 0x17
        /*00ca*/ 	.short	(.L_39 - .L_38)
.L_38:
        /*00cc*/ 	.word	0x00000000
        /*00d0*/ 	.short	0x0000
        /*00d2*/ 	.short	0x0000
        /*00d4*/ 	.byte	0x00, 0xf5, 0x21, 0x00


	//----- nvinfo : EIATTR_SPARSE_MMA_MASK
	.align		4
.L_39:
        /*00d8*/ 	.byte	0x03, 0x50
        /*00da*/ 	.short	0x0000


	//----- nvinfo : EIATTR_MAXREG_COUNT
	.align		4
        /*00dc*/ 	.byte	0x03, 0x1b
        /*00de*/ 	.short	0x00ff


	//----- nvinfo : EIATTR_MERCURY_ISA_VERSION
	.align		4
        /*00e0*/ 	.byte	0x03, 0x5f
        /*00e2*/ 	.short	0x0101


	//----- nvinfo : EIATTR_VRC_CTA_INIT_COUNT
	.align		4
        /*00e4*/ 	.byte	0x02, 0x4a
	.zero		1
	.zero		1


	//----- nvinfo : EIATTR_EXIT_INSTR_OFFSETS
	.align		4
        /*00e8*/ 	.byte	0x04, 0x1c
        /*00ea*/ 	.short	(.L_41 - .L_40)


	//   ....[0]....
.L_40:
        /*00ec*/ 	.word	0x00000080


	//   ....[1]....
        /*00f0*/ 	.word	0x00000fb0


	//----- nvinfo : EIATTR_CRS_STACK_SIZE
	.align		4
.L_41:
        /*00f4*/ 	.byte	0x04, 0x1e
        /*00f6*/ 	.short	(.L_43 - .L_42)
.L_42:
        /*00f8*/ 	.word	0x00000000


	//----- nvinfo : EIATTR_CBANK_PARAM_SIZE
	.align		4
.L_43:
        /*00fc*/ 	.byte	0x03, 0x19
        /*00fe*/ 	.short	0x0058


	//----- nvinfo : EIATTR_PARAM_CBANK
	.align		4
        /*0100*/ 	.byte	0x04, 0x0a
        /*0102*/ 	.short	(.L_45 - .L_44)
	.align		4
.L_44:
        /*0104*/ 	.word	index@(.nv.constant0._Z8BoundGPUPiS_S_S_S_PjiiiiS_S_l)
        /*0108*/ 	.short	0x0380
        /*010a*/ 	.short	0x0058


	//----- nvinfo : EIATTR_SW_WAR
	.align		4
.L_45:
        /*010c*/ 	.byte	0x04, 0x36
        /*010e*/ 	.short	(.L_47 - .L_46)
.L_46:
        /*0110*/ 	.word	0x00000008
.L_47:


//--------------------- .nv.info._Z9BranchGPUPiS_S_S_PjiiS_S_l --------------------------
	.section	.nv.info._Z9BranchGPUPiS_S_S_PjiiS_S_l,"",@"SHT_CUDA_INFO"
	.sectionflags	@""
	.align	4


	//----- nvinfo : EIATTR_CUDA_API_VERSION
	.align		4
        /*0000*/ 	.byte	0x04, 0x37
        /*0002*/ 	.short	(.L_49 - .L_48)
.L_48:
        /*0004*/ 	.word	0x00000082


	//----- nvinfo : EIATTR_KPARAM_INFO
	.align		4
.L_49:
        /*0008*/ 	.byte	0x04, 0x17
        /*000a*/ 	.short	(.L_51 - .L_50)
.L_50:
        /*000c*/ 	.word	0x00000000
        /*0010*/ 	.short	0x0009
        /*0012*/ 	.short	0x0040
        /*0014*/ 	.byte	0x00, 0xf0, 0x21, 0x00


	//----- nvinfo : EIATTR_KPARAM_INFO
	.align		4
.L_51:
        /*0018*/ 	.byte	0x04, 0x17
        /*001a*/ 	.short	(.L_53 - .L_52)
.L_52:
        /*001c*/ 	.word	0x00000000
        /*0020*/ 	.short	0x0008
        /*0022*/ 	.short	0x0038
        /*0024*/ 	.byte	0x00, 0xf5, 0x21, 0x00


	//----- nvinfo : EIATTR_KPARAM_INFO
	.align		4
.L_53:
        /*0028*/ 	.byte	0x04, 0x17
        /*002a*/ 	.short	(.L_55 - .L_54)
.L_54:
        /*002c*/ 	.word	0x00000000
        /*0030*/ 	.short	0x0007
        /*0032*/ 	.short	0x0030
        /*0034*/ 	.byte	0x00, 0xf5, 0x21, 0x00


	//----- nvinfo : EIATTR_KPARAM_INFO
	.align		4
.L_55:
        /*0038*/ 	.byte	0x04, 0x17
        /*003a*/ 	.short	(.L_57 - .L_56)
.L_56:
        /*003c*/ 	.word	0x00000000
        /*0040*/ 	.short	0x0006
        /*0042*/ 	.short	0x002c
        /*0044*/ 	.byte	0x00, 0xf0, 0x11, 0x00


	//----- nvinfo : EIATTR_KPARAM_INFO
	.align		4
.L_57:
        /*0048*/ 	.byte	0x04, 0x17
        /*004a*/ 	.short	(.L_59 - .L_58)
.L_58:
        /*004c*/ 	.word	0x00000000
        /*0050*/ 	.short	0x0005
        /*0052*/ 	.short	0x0028
        /*0054*/ 	.byte	0x00, 0xf0, 0x11, 0x00


	//----- nvinfo : EIATTR_KPARAM_INFO
	.align		4
.L_59:
        /*0058*/ 	.byte	0x04, 0x17
        /*005a*/ 	.short	(.L_61 - .L_60)
.L_60:
        /*005c*/ 	.word	0x00000000
        /*0060*/ 	.short	0x0004
        /*0062*/ 	.short	0x0020
        /*0064*/ 	.byte	0x00, 0xf5, 0x21, 0x00


	//----- nvinfo : EIATTR_KPARAM_INFO
	.align		4
.L_61:
        /*0068*/ 	.byte	0x04, 0x17
        /*006a*/ 	.short	(.L_63 - .L_62)
.L_62:
        /*006c*/ 	.word	0x00000000
        /*0070*/ 	.short	0x0003
        /*0072*/ 	.short	0x0018
        /*0074*/ 	.byte	0x00, 0xf5, 0x21, 0x00


	//----- nvinfo : EIATTR_KPARAM_INFO
	.align		4
.L_63:
        /*0078*/ 	.byte	0x04, 0x17
        /*007a*/ 	.short	(.L_65 - .L_64)
.L_64:
        /*007c*/ 	.word	0x00000000
        /*0080*/ 	.short	0x0002
        /*0082*/ 	.short	0x0010
        /*0084*/ 	.byte	0x00, 0xf5, 0x21, 0x00


	//----- nvinfo : EIATTR_KPARAM_INFO
	.align		4
.L_65:
        /*0088*/ 	.byte	0x04, 0x17
        /*008a*/ 	.short	(.L_67 - .L_66)
.L_66:
        /*008c*/ 	.word	0x00000000
        /*0090*/ 	.short	0x0001
        /*0092*/ 	.short	0x0008
        /*0094*/ 	.byte	0x00, 0xf5, 0x21, 0x00


	//----- nvinfo : EIATTR_KPARAM_INFO
	.align		4
.L_67:
        /*0098*/ 	.byte	0x04, 0x17
        /*009a*/ 	.short	(.L_69 - .L_68)
.L_68:
        /*009c*/ 	.word	0x00000000
        /*00a0*/ 	.short	0x0000
        /*00a2*/ 	.short	0x0000
        /*00a4*/ 	.byte	0x00, 0xf5, 0x21, 0x00


	//----- nvinfo : EIATTR_SPARSE_MMA_MASK
	.align		4
.L_69:
        /*00a8*/ 	.byte	0x03, 0x50
        /*00aa*/ 	.short	0x0000


	//----- nvinfo : EIATTR_MAXREG_COUNT
	.align		4
        /*00ac*/ 	.byte	0x03, 0x1b
        /*00ae*/ 	.short	0x00ff


	//----- nvinfo : EIATTR_MERCURY_ISA_VERSION
	.align		4
        /*00b0*/ 	.byte	0x03, 0x5f
        /*00b2*/ 	.short	0x0101


	//----- nvinfo : EIATTR_VRC_CTA_INIT_COUNT
	.align		4
        /*00b4*/ 	.byte	0x02, 0x4a
	.zero		1
	.zero		1


	//----- nvinfo : EIATTR_EXIT_INSTR_OFFSETS
	.align		4
        /*00b8*/ 	.byte	0x04, 0x1c
        /*00ba*/ 	.short	(.L_71 - .L_70)


	//   ....[0]....
.L_70:
        /*00bc*/ 	.word	0x00000080


	//   ....[1]....
        /*00c0*/ 	.word	0x00000350


	//   ....[2]....
        /*00c4*/ 	.word	0x000003c0


	//----- nvinfo : EIATTR_CRS_STACK_SIZE
	.align		4
.L_71:
        /*00c8*/ 	.byte	0x04, 0x1e
        /*00ca*/ 	.short	(.L_73 - .L_72)
.L_72:
        /*00cc*/ 	.word	0x00000000


	//----- nvinfo : EIATTR_CBANK_PARAM_SIZE
	.align		4
.L_73:
        /*00d0*/ 	.byte	0x03, 0x19
        /*00d2*/ 	.short	0x0048


	//----- nvinfo : EIATTR_PARAM_CBANK
	.align		4
        /*00d4*/ 	.byte	0x04, 0x0a
        /*00d6*/ 	.short	(.L_75 - .L_74)
	.align		4
.L_74:
        /*00d8*/ 	.word	index@(.nv.constant0._Z9BranchGPUPiS_S_S_PjiiS_S_l)
        /*00dc*/ 	.short	0x0380
        /*00de*/ 	.short	0x0048


	//----- nvinfo : EIATTR_SW_WAR
	.align		4
.L_75:
        /*00e0*/ 	.byte	0x04, 0x36
        /*00e2*/ 	.short	(.L_77 - .L_76)
.L_76:
        /*00e4*/ 	.word	0x00000008
.L_77:


//--------------------- .nv.callgraph             --------------------------
	.section	.nv.callgraph,"",@"SHT_CUDA_CALLGRAPH"
	.align	4
	.sectionentsize	8
	.align		4
        /*0000*/ 	.word	0x00000000
	.align		4
        /*0004*/ 	.word	0xffffffff
	.align		4
        /*0008*/ 	.word	0x00000000
	.align		4
        /*000c*/ 	.word	0xfffffffe
	.align		4
        /*0010*/ 	.word	0x00000000
	.align		4
        /*0014*/ 	.word	0xfffffffd
	.align		4
        /*0018*/ 	.word	0x00000000
	.align		4
        /*001c*/ 	.word	0xfffffffc


//--------------------- .text._Z8BoundGPUPiS_S_S_S_PjiiiiS_S_l --------------------------
	.section	.text._Z8BoundGPUPiS_S_S_S_PjiiiiS_S_l,"ax",@progbits
	.align	128
        .global         _Z8BoundGPUPiS_S_S_S_PjiiiiS_S_l
        .type           _Z8BoundGPUPiS_S_S_S_PjiiiiS_S_l,@function
        .size           _Z8BoundGPUPiS_S_S_S_PjiiiiS_S_l,(.L_x_14 - _Z8BoundGPUPiS_S_S_S_PjiiiiS_S_l)
        .other          _Z8BoundGPUPiS_S_S_S_PjiiiiS_S_l,@"STO_CUDA_ENTRY STV_DEFAULT"
_Z8BoundGPUPiS_S_S_S_PjiiiiS_S_l:
.text._Z8BoundGPUPiS_S_S_S_PjiiiiS_S_l:
[----:B------:R-:W-:Y:S01]  /*0000*/  LDC R1, c[0x0][0x37c] ;  /* 0x0000df00ff017b82 */ /* 0x000fe20000000800 */
[----:B------:R-:W0:Y:S07]  /*0010*/  S2R R3, SR_TID.X ;  /* 0x0000000000037919 */ /* 0x000e2e0000002100 */
[----:B------:R-:W0:Y:S01]  /*0020*/  S2UR UR4, SR_CTAID.X ;  /* 0x00000000000479c3 */ /* 0x000e220000002500 */
[----:B------:R-:W1:Y:S07]  /*0030*/  LDCU.64 UR6, c[0x0][0x3d0] ;  /* 0x00007a00ff0677ac */ /* 0x000e6e0008000a00 */
[----:B------:R-:W0:Y:S02]  /*0040*/  LDC R14, c[0x0][0x360] ;  /* 0x0000d800ff0e7b82 */ /* 0x000e240000000800 */
[----:B0-----:R-:W-:-:S05]  /*0050*/  IMAD R14, R14, UR4, R3 ;  /* 0x000000040e0e7c24 */ /* 0x001fca000f8e0203 */
[----:B-1----:R-:W-:-:S04]  /*0060*/  ISETP.GE.U32.AND P0, PT, R14, UR6, PT ;  /* 0x000000060e007c0c */ /* 0x002fc8000bf06070 */
[----:B------:R-:W-:-:S13]  /*0070*/  ISETP.GE.AND.EX P0, PT, RZ, UR7, PT, P0 ;  /* 0x00000007ff007c0c */ /* 0x000fda000bf06300 */
[----:B------:R-:W-:Y:S05]  /*0080*/  @P0 EXIT ;  /* 0x000000000000094d */ /* 0x000fea0003800000 */
[----:B------:R-:W0:Y:S01]  /*0090*/  LDCU.64 UR6, c[0x0][0x390] ;  /* 0x00007200ff0677ac */ /* 0x000e220008000a00 */
[----:B------:R-:W-:Y:S01]  /*00a0*/  IMAD.SHL.U32 R0, R14, 0x4, RZ ;  /* 0x000000040e007824 */ /* 0x000fe200078e00ff */
[----:B------:R-:W-:Y:S01]  /*00b0*/  SHF.R.U32.HI R21, RZ, 0x1e, R14 ;  /* 0x0000001eff157819 */ /* 0x000fe2000001160e */
[----:B------:R-:W1:Y:S01]  /*00c0*/  LDC.64 R4, c[0x0][0x3c0] ;  /* 0x0000f000ff047b82 */ /* 0x000e620000000a00 */
[----:B------:R-:W2:Y:S01]  /*00d0*/  LDCU.64 UR4, c[0x0][0x358] ;  /* 0x00006b00ff0477ac */ /* 0x000ea20008000a00 */
[----:B------:R-:W3:Y:S06]  /*00e0*/  LDCU.128 UR8, c[0x0][0x380] ;  /* 0x00007000ff0877ac */ /* 0x000eec0008000c00 */
[----:B------:R-:W4:Y:S01]  /*00f0*/  LDC.64 R8, c[0x0][0x3c8] ;  /* 0x0000f200ff087b82 */ /* 0x000f220000000a00 */
[----:B0-----:R-:W-:-:S04]  /*0100*/  IADD3 R2, P0, PT, R0, UR6, RZ ;  /* 0x0000000600027c10 */ /* 0x001fc8000ff1e0ff */
[----:B------:R-:W-:-:S05]  /*0110*/  IADD3.X R3, PT, PT, R21, UR7, RZ, P0, !PT ;  /* 0x0000000715037c10 */ /* 0x000fca00087fe4ff */
[----:B--2---:R-:W1:Y:S01]  /*0120*/  LDG.E R15, desc[UR4][R2.64] ;  /* 0x00000004020f7981 */ /* 0x004e62000c1e1900 */
[----:B---3--:R-:W-:-:S04]  /*0130*/  IADD3 R6, P0, PT, R0, UR8, RZ ;  /* 0x0000000800067c10 */ /* 0x008fc8000ff1e0ff */
[----:B------:R-:W-:Y:S01]  /*0140*/  IADD3.X R7, PT, PT, R21, UR9, RZ, P0, !PT ;  /* 0x0000000915077c10 */ /* 0x000fe200087fe4ff */
[----:B------:R-:W0:Y:S04]  /*0150*/  LDCU.64 UR8, c[0x0][0x3b8] ;  /* 0x00007700ff0877ac */ /* 0x000e280008000a00 */
[----:B------:R-:W2:Y:S01]  /*0160*/  LDG.E R16, desc[UR4][R6.64] ;  /* 0x0000000406107981 */ /* 0x000ea2000c1e1900 */
[----:B------:R-:W-:-:S04]  /*0170*/  IADD3 R10, P0, PT, R0, UR10, RZ ;  /* 0x0000000a000a7c10 */ /* 0x000fc8000ff1e0ff */
[----:B------:R-:W-:Y:S01]  /*0180*/  IADD3.X R11, PT, PT, R21, UR11, RZ, P0, !PT ;  /* 0x0000000b150b7c10 */ /* 0x000fe200087fe4ff */
[----:B------:R-:W3:Y:S04]  /*0190*/  LDCU.64 UR10, c[0x0][0x3a8] ;  /* 0x00007500ff0a77ac */ /* 0x000ee80008000a00 */
[----:B------:R0:W5:Y:S01]  /*01a0*/  LDG.E R17, desc[UR4][R10.64] ;  /* 0x000000040a117981 */ /* 0x000162000c1e1900 */
[----:B-1----:R-:W-:-:S05]  /*01b0*/  IMAD.WIDE R12, R15, 0x4, R4 ;  /* 0x000000040f0c7825 */ /* 0x002fca00078e0204 */
[----:B------:R-:W2:Y:S01]  /*01c0*/  LDG.E R23, desc[UR4][R12.64] ;  /* 0x000000040c177981 */ /* 0x000ea2000c1e1900 */
[----:B----4-:R-:W-:-:S05]  /*01d0*/  IMAD.WIDE R18, R15, 0x4, R8 ;  /* 0x000000040f127825 */ /* 0x010fca00078e0208 */
[----:B------:R1:W5:Y:S01]  /*01e0*/  LDG.E R20, desc[UR4][R18.64] ;  /* 0x0000000412147981 */ /* 0x000362000c1e1900 */
[----:B------:R-:W-:Y:S01]  /*01f0*/  BSSY.RECONVERGENT B0, `(.L_x_0) ;  /* 0x0000024000007945 */ /* 0x000fe20003800200 */
[----:B--2---:R-:W-:-:S05]  /*0200*/  IMAD.IADD R28, R16, 0x1, R23 ;  /* 0x00000001101c7824 */ /* 0x004fca00078e0217 */
[----:B0-----:R-:W-:-:S04]  /*0210*/  ISETP.GT.AND P0, PT, R28, UR9, PT ;  /* 0x000000091c007c0c */ /* 0x001fc8000bf04270 */
[----:B------:R-:W-:-:S13]  /*0220*/  ISETP.GE.OR P0, PT, R15, UR8, P0 ;  /* 0x000000080f007c0c */ /* 0x000fda0008706670 */
[----:B-1-3--:R-:W-:Y:S05]  /*0230*/  @P0 BRA `(.L_x_1) ;  /* 0x00000000007c0947 */ /* 0x00afea0003800000 */
[----:B------:R-:W0:Y:S01]  /*0240*/  LDCU UR7, c[0x0][0x3b0] ;  /* 0x00007600ff0777ac */ /* 0x000e220008000800 */
[----:B------:R-:W-:Y:S01]  /*0250*/  IMAD.MOV.U32 R27, RZ, RZ, R15 ;  /* 0x000000ffff1b7224 */ /* 0x000fe200078e000f */
[----:B0-----:R-:W-:Y:S02]  /*0260*/  USHF.R.S32.HI UR6, URZ, 0x1f, UR7 ;  /* 0x0000001fff067899 */ /* 0x001fe40008011407 */
[----:B------:R-:W-:-:S04]  /*0270*/  IMAD.WIDE.U32 R12, R14, UR7, RZ ;  /* 0x000000070e0c7c25 */ /* 0x000fc8000f8e00ff */
[----:B------:R-:W-:-:S04]  /*0280*/  IMAD R19, R14, UR6, RZ ;  /* 0x000000060e137c24 */ /* 0x000fc8000f8e02ff */
[----:B------:R-:W-:-:S07]  /*0290*/  IMAD.IADD R26, R13, 0x1, R19 ;  /* 0x000000010d1a7824 */ /* 0x000fce00078e0213 */
.L_x_2:
[----:B------:R-:W-:-:S04]  /*02a0*/  SHF.R.S32.HI R16, RZ, 0x1f, R27 ;  /* 0x0000001fff107819 */ /* 0x000fc8000001141b */
[----:B------:R-:W-:-:S04]  /*02b0*/  LEA.HI R16, R16, R27, RZ, 0x5 ;  /* 0x0000001b10107211 */ /* 0x000fc800078f28ff */
[----:B------:R-:W-:-:S04]  /*02c0*/  SHF.R.S32.HI R15, RZ, 0x5, R16 ;  /* 0x00000005ff0f7819 */ /* 0x000fc80000011410 */
[----:B------:R-:W-:-:S04]  /*02d0*/  IADD3 R16, P0, PT, R15, R12, RZ ;  /* 0x0000000c0f107210 */ /* 0x000fc80007f1e0ff */
[----:B------:R-:W-:Y:S02]  /*02e0*/  LEA.HI.X.SX32 R15, R15, R26, 0x1, P0 ;  /* 0x0000001a0f0f7211 */ /* 0x000fe400000f0eff */
[----:B------:R-:W-:-:S04]  /*02f0*/  LEA R18, P0, R16, UR10, 0x2 ;  /* 0x0000000a10127c11 */ /* 0x000fc8000f8010ff */
[----:B------:R-:W-:-:S05]  /*0300*/  LEA.HI.X R19, R16, UR11, R15, 0x2, P0 ;  /* 0x0000000b10137c11 */ /* 0x000fca00080f140f */
[----:B------:R-:W2:Y:S01]  /*0310*/  LDG.E R16, desc[UR4][R18.64] ;  /* 0x0000000412107981 */ /* 0x000ea2000c1e1900 */
[----:B------:R-:W-:-:S05]  /*0320*/  IMAD.MOV.U32 R22, RZ, RZ, 0x1 ;  /* 0x00000001ff167424 */ /* 0x000fca00078e00ff */
[----:B------:R-:W-:Y:S01]  /*0330*/  SHF.L.W.U32 R15, R22, R27, RZ ;  /* 0x0000001b160f7219 */ /* 0x000fe20000000eff */
[----:B------:R-:W-:-:S04]  /*0340*/  IMAD.WIDE R22, R27, 0x4, R4 ;  /* 0x000000041b167825 */ /* 0x000fc800078e0204 */
[----:B------:R-:W-:-:S04]  /*0350*/  IMAD.WIDE R24, R27, 0x4, R8 ;  /* 0x000000041b187825 */ /* 0x000fc800078e0208 */
[----:B-----5:R-:W-:Y:S01]  /*0360*/  IMAD.IADD R17, R20, 0x1, R17 ;  /* 0x0000000114117824 */ /* 0x020fe200078e0211 */
[----:B--2---:R-:W-:-:S05]  /*0370*/  LOP3.LUT R29, R16, R15, RZ, 0xfc, !PT ;  /* 0x0000000f101d7212 */ /* 0x004fca00078efcff */
[----:B------:R0:W-:Y:S04]  /*0380*/  STG.E desc[UR4][R18.64], R29 ;  /* 0x0000001d12007986 */ /* 0x0001e8000c101904 */
[----:B------:R-:W2:Y:S04]  /*0390*/  LDG.E R23, desc[UR4][R22.64+0x4] ;  /* 0x0000040416177981 */ /* 0x000ea8000c1e1900 */
[----:B------:R0:W5:Y:S01]  /*03a0*/  LDG.E R20, desc[UR4][R24.64+0x4] ;  /* 0x0000040418147981 */ /* 0x000162000c1e1900 */
[----:B------:R-:W-:Y:S02]  /*03b0*/  VIADD R27, R27, 0x1 ;  /* 0x000000011b1b7836 */ /* 0x000fe40000000000 */
[----:B------:R-:W-:-:S02]  /*03c0*/  IMAD.MOV.U32 R16, RZ, RZ, R28 ;  /* 0x000000ffff107224 */ /* 0x000fc400078e001c */
[----:B------:R-:W-:Y:S01]  /*03d0*/  IMAD.MOV.U32 R15, RZ, RZ, R27 ;  /* 0x000000ffff0f7224 */ /* 0x000fe200078e001b */
[----:B------:R-:W-:Y:S01]  /*03e0*/  ISETP.GE.AND P0, PT, R27, UR8, PT ;  /* 0x000000081b007c0c */ /* 0x000fe2000bf06270 */
[----:B--2---:R-:W-:-:S04]  /*03f0*/  IMAD.IADD R22, R23, 0x1, R28 ;  /* 0x0000000117167824 */ /* 0x004fc800078e021c */
[----:B------:R-:W-:Y:S01]  /*0400*/  IMAD.MOV.U32 R28, RZ, RZ, R22 ;  /* 0x000000ffff1c7224 */ /* 0x000fe200078e0016 */
[----:B------:R-:W-:-:S13]  /*0410*/  ISETP.LE.AND P1, PT, R22, UR9, PT ;  /* 0x0000000916007c0c */ /* 0x000fda000bf23270 */
[----:B0-----:R-:W-:Y:S05]  /*0420*/  @!P0 BRA P1, `(.L_x_2) ;  /* 0xfffffffc009c8947 */ /* 0x001fea000083ffff */
.L_x_1:
[----:B------:R-:W-:Y:S05]  /*0430*/  BSYNC.RECONVERGENT B0 ;  /* 0x0000000000007941 */ /* 0x000fea0003800200 */
.L_x_0:
[----:B------:R-:W-:Y:S01]  /*0440*/  ISETP.NE.AND P0, PT, R23, RZ, PT ;  /* 0x000000ff1700720c */ /* 0x000fe20003f05270 */
[----:B------:R-:W-:Y:S01]  /*0450*/  BSSY.RECONVERGENT B0, `(.L_x_3) ;  /* 0x0000020000007945 */ /* 0x000fe20003800200 */
[----:B------:R-:W-:-:S11]  /*0460*/  IMAD.MOV.U32 R8, RZ, RZ, RZ ;  /* 0x000000ffff087224 */ /* 0x000fd600078e00ff */
[----:B------:R-:W-:Y:S05]  /*0470*/  @!P0 BRA `(.L_x_4) ;  /* 0x0000000000748947 */ /* 0x000fea0003800000 */
[-C--:B------:R-:W-:Y:S02]  /*0480*/  IABS R8, R23.reuse ;  /* 0x0000001700087213 */ /* 0x080fe40000000000 */
[----:B------:R-:W-:Y:S02]  /*0490*/  IADD3 R9, PT, PT, -R16, UR9, RZ ;  /* 0x0000000910097c10 */ /* 0x000fe4000fffe1ff */
[----:B------:R-:W0:Y:S01]  /*04a0*/  I2F.RP R12, R8 ;  /* 0x00000008000c7306 */ /* 0x000e220000209400 */
[----:B------:R-:W-:Y:S02]  /*04b0*/  IABS R18, R23 ;  /* 0x0000001700127213 */ /* 0x000fe40000000000 */
[----:B-----5:R-:W-:-:S03]  /*04c0*/  IMAD R20, R9, R20, RZ ;  /* 0x0000001409147224 */ /* 0x020fc600078e02ff */
[----:B------:R-:W-:Y:S02]  /*04d0*/  IMAD.MOV R18, RZ, RZ, -R18 ;  /* 0x000000ffff127224 */ /* 0x000fe400078e0a12 */
[----:B0-----:R-:W0:Y:S02]  /*04e0*/  MUFU.RCP R12, R12 ;  /* 0x0000000c000c7308 */ /* 0x001e240000001000 */
[----:B0-----:R-:W-:-:S06]  /*04f0*/  VIADD R4, R12, 0xffffffe ;  /* 0x0ffffffe0c047836 */ /* 0x001fcc0000000000 */
[----:B------:R0:W1:Y:S02]  /*0500*/  F2I.FTZ.U32.TRUNC.NTZ R5, R4 ;  /* 0x0000000400057305 */ /* 0x000064000021f000 */
[----:B0-----:R-:W-:Y:S02]  /*0510*/  IMAD.MOV.U32 R4, RZ, RZ, RZ ;  /* 0x000000ffff047224 */ /* 0x001fe400078e00ff */
[----:B-1----:R-:W-:-:S04]  /*0520*/  IMAD.MOV R13, RZ, RZ, -R5 ;  /* 0x000000ffff0d7224 */ /* 0x002fc800078e0a05 */
[----:B------:R-:W-:Y:S01]  /*0530*/  IMAD R9, R13, R8, RZ ;  /* 0x000000080d097224 */ /* 0x000fe200078e02ff */
[----:B------:R-:W-:Y:S02]  /*0540*/  IABS R13, R20 ;  /* 0x00000014000d7213 */ /* 0x000fe40000000000 */
[----:B------:R-:W-:Y:S01]  /*0550*/  LOP3.LUT R20, R20, R23, RZ, 0x3c, !PT ;  /* 0x0000001714147212 */ /* 0x000fe200078e3cff */
[----:B------:R-:W-:-:S03]  /*0560*/  IMAD.HI.U32 R5, R5, R9, R4 ;  /* 0x0000000905057227 */ /* 0x000fc600078e0004 */
[----:B------:R-:W-:Y:S01]  /*0570*/  ISETP.GE.AND P2, PT, R20, RZ, PT ;  /* 0x000000ff1400720c */ /* 0x000fe20003f46270 */
[----:B------:R-:W-:Y:S02]  /*0580*/  IMAD.MOV.U32 R4, RZ, RZ, R13 ;  /* 0x000000ffff047224 */ /* 0x000fe400078e000d */
[----:B------:R-:W-:Y:S02]  /*0590*/  IMAD.MOV.U32 R9, RZ, RZ, R18 ;  /* 0x000000ffff097224 */ /* 0x000fe400078e0012 */
[----:B------:R-:W-:-:S04]  /*05a0*/  IMAD.HI.U32 R5, R5, R4, RZ ;  /* 0x0000000405057227 */ /* 0x000fc800078e00ff */
[----:B------:R-:W-:-:S05]  /*05b0*/  IMAD R9, R5, R9, R4 ;  /* 0x0000000905097224 */ /* 0x000fca00078e0204 */
[----:B------:R-:W-:-:S13]  /*05c0*/  ISETP.GT.U32.AND P1, PT, R8, R9, PT ;  /* 0x000000090800720c */ /* 0x000fda0003f24070 */
[----:B------:R-:W-:Y:S02]  /*05d0*/  @!P1 IMAD.IADD R9, R9, 0x1, -R8 ;  /* 0x0000000109099824 */ /* 0x000fe400078e0a08 */
[----:B------:R-:W-:Y:S01]  /*05e0*/  @!P1 VIADD R5, R5, 0x1 ;  /* 0x0000000105059836 */ /* 0x000fe20000000000 */
[----:B------:R-:W-:Y:S02]  /*05f0*/  ISETP.NE.AND P1, PT, R23, RZ, PT ;  /* 0x000000ff1700720c */ /* 0x000fe40003f25270 */
[----:B------:R-:W-:-:S13]  /*0600*/  ISETP.GE.U32.AND P0, PT, R9, R8, PT ;  /* 0x000000080900720c */ /* 0x000fda0003f06070 */
[----:B------:R-:W-:-:S04]  /*0610*/  @P0 VIADD R5, R5, 0x1 ;  /* 0x0000000105050836 */ /* 0x000fc80000000000 */
[----:B------:R-:W-:Y:S01]  /*0620*/  @!P2 IMAD.MOV R5, RZ, RZ, -R5 ;  /* 0x000000ffff05a224 */ /* 0x000fe200078e0a05 */
[----:B------:R-:W-:-:S05]  /*0630*/  @!P1 LOP3.LUT R5, RZ, R23, RZ, 0x33, !PT ;  /* 0x00000017ff059212 */ /* 0x000fca00078e33ff */
[----:B------:R-:W-:-:S07]  /*0640*/  IMAD.MOV.U32 R8, RZ, RZ, R5 ;  /* 0x000000ffff087224 */ /* 0x000fce00078e0005 */
.L_x_4:
[----:B------:R-:W-:Y:S05]  /*0650*/  BSYNC.RECONVERGENT B0 ;  /* 0x0000000000007941 */ /* 0x000fea0003800200 */
.L_x_3:
[----:B------:R-:W0:Y:S01]  /*0660*/  LDCU.64 UR6, c[0x0][0x3a0] ;  /* 0x00007400ff0677ac */ /* 0x000e220008000a00 */
[----:B-----5:R-:W-:Y:S01]  /*0670*/  IMAD.IADD R9, R17, 0x1, R8 ;  /* 0x0000000111097824 */ /* 0x020fe200078e0208 */
[----:B------:R-:W-:Y:S01]  /*0680*/  BSSY.RECONVERGENT B0, `(.L_x_5) ;  /* 0x000008e000007945 */ /* 0x000fe20003800200 */
[----:B------:R-:W1:Y:S01]  /*0690*/  LDCU UR9, c[0x0][0x3bc] ;  /* 0x00007780ff0977ac */ /* 0x000e620008000800 */
[----:B------:R-:W2:Y:S01]  /*06a0*/  LDCU UR10, c[0x0][0x3bc] ;  /* 0x00007780ff0a77ac */ /* 0x000ea20008000800 */
[----:B0-----:R-:W-:-:S04]  /*06b0*/  IADD3 R4, P0, PT, R0, UR6, RZ ;  /* 0x0000000600047c10 */ /* 0x001fc8000ff1e0ff */
[----:B------:R-:W-:Y:S02]  /*06c0*/  IADD3.X R5, PT, PT, R21, UR7, RZ, P0, !PT ;  /* 0x0000000715057c10 */ /* 0x000fe400087fe4ff */
[----:B------:R-:W-:-:S03]  /*06d0*/  ISETP.GE.AND P0, PT, R15, UR8, PT ;  /* 0x000000080f007c0c */ /* 0x000fc6000bf06270 */
[----:B------:R0:W-:Y:S04]  /*06e0*/  STG.E desc[UR4][R4.64], R9 ;  /* 0x0000000904007986 */ /* 0x0001e8000c101904 */
[----:B------:R0:W-:Y:S04]  /*06f0*/  STG.E desc[UR4][R6.64], R16 ;  /* 0x0000001006007986 */ /* 0x0001e8000c101904 */
[----:B------:R0:W-:Y:S04]  /*0700*/  STG.E desc[UR4][R10.64], R17 ;  /* 0x000000110a007986 */ /* 0x0001e8000c101904 */
[----:B------:R0:W-:Y:S01]  /*0710*/  STG.E desc[UR4][R2.64], R15 ;  /* 0x0000000f02007986 */ /* 0x0001e2000c101904 */
[----:B-12---:R-:W-:Y:S05]  /*0720*/  @P0 BRA `(.L_x_6) ;  /* 0x00000008000c0947 */ /* 0x006fea0003800000 */
[----:B------:R-:W1:Y:S01]  /*0730*/  LDC R20, c[0x0][0x3b8] ;  /* 0x0000ee00ff147b82 */ /* 0x000e620000000800 */
[----:B------:R-:W2:Y:S01]  /*0740*/  LDCU UR6, c[0x0][0x3b0] ;  /* 0x00007600ff0677ac */ /* 0x000ea20008000800 */
[----:B0-----:R-:W-:Y:S01]  /*0750*/  IADD3 R2, PT, PT, -R15, UR8, RZ ;  /* 0x000000080f027c10 */ /* 0x001fe2000fffe1ff */
[----:B------:R-:W-:Y:S03]  /*0760*/  BSSY.RECONVERGENT B1, `(.L_x_7) ;  /* 0x0000025000017945 */ /* 0x000fe60003800200 */
[----:B------:R-:W-:Y:S01]  /*0770*/  LOP3.LUT P1, R8, R2, 0x3, RZ, 0xc0, !PT ;  /* 0x0000000302087812 */ /* 0x000fe2000782c0ff */
[----:B--2---:R-:W-:Y:S02]  /*0780*/  USHF.R.S32.HI UR7, URZ, 0x1f, UR6 ;  /* 0x0000001fff077899 */ /* 0x004fe40008011406 */
[----:B------:R-:W-:-:S04]  /*0790*/  IMAD.WIDE.U32 R6, R14, UR6, RZ ;  /* 0x000000060e067c25 */ /* 0x000fc8000f8e00ff */
[----:B-1----:R-:W-:-:S05]  /*07a0*/  IMAD.IADD R3, R15, 0x1, -R20 ;  /* 0x000000010f037824 */ /* 0x002fca00078e0a14 */
[----:B------:R-:W-:Y:S01]  /*07b0*/  ISETP.GT.U32.AND P0, PT, R3, -0x4, PT ;  /* 0xfffffffc0300780c */ /* 0x000fe20003f04070 */
[----:B------:R-:W-:-:S04]  /*07c0*/  IMAD R3, R14, UR7, RZ ;  /* 0x000000070e037c24 */ /* 0x000fc8000f8e02ff */
[----:B------:R-:W-:Y:S01]  /*07d0*/  IMAD.IADD R18, R7, 0x1, R3 ;  /* 0x0000000107127824 */ /* 0x000fe200078e0203 */
[----:B------:R-:W-:Y:S07]  /*07e0*/  @!P1 BRA `(.L_x_8) ;  /* 0x0000000000709947 */ /* 0x000fee0003800000 */
[----:B------:R-:W0:Y:S01]  /*07f0*/  LDC.64 R2, c[0x0][0x3c0] ;  /* 0x0000f000ff027b82 */ /* 0x000e220000000a00 */
[----:B------:R-:W-:-:S07]  /*0800*/  IMAD.MOV R8, RZ, RZ, -R8 ;  /* 0x000000ffff087224 */ /* 0x000fce00078e0a08 */
.L_x_9:
[----:B0-----:R-:W-:-:S05]  /*0810*/  IMAD.WIDE R12, R15, 0x4, R2 ;  /* 0x000000040f0c7825 */ /* 0x001fca00078e0202 */
[----:B------:R-:W2:Y:S02]  /*0820*/  LDG.E R9, desc[UR4][R12.64] ;  /* 0x000000040c097981 */ /* 0x000ea4000c1e1900 */
[----:B--2---:R-:W-:-:S05]  /*0830*/  IMAD.IADD R9, R16, 0x1, R9 ;  /* 0x0000000110097824 */ /* 0x004fca00078e0209 */
[----:B------:R-:W-:-:S13]  /*0840*/  ISETP.GT.AND P1, PT, R9, UR9, PT ;  /* 0x0000000909007c0c */ /* 0x000fda000bf24270 */
[----:B------:R-:W0:Y:S01]  /*0850*/  @!P1 LDC.64 R4, c[0x0][0x3a8] ;  /* 0x0000ea00ff049b82 */ /* 0x000e220000000a00 */
[----:B------:R-:W-:-:S04]  /*0860*/  @!P1 SHF.R.S32.HI R10, RZ, 0x1f, R15 ;  /* 0x0000001fff0a9819 */ /* 0x000fc8000001140f */
[----:B------:R-:W-:-:S04]  /*0870*/  @!P1 LEA.HI R10, R10, R15, RZ, 0x5 ;  /* 0x0000000f0a0a9211 */ /* 0x000fc800078f28ff */
[----:B------:R-:W-:-:S04]  /*0880*/  @!P1 SHF.R.S32.HI R11, RZ, 0x5, R10 ;  /* 0x00000005ff0b9819 */ /* 0x000fc8000001140a */
[----:B------:R-:W-:-:S04]  /*0890*/  @!P1 IADD3 R14, P2, PT, R11, R6, RZ ;  /* 0x000000060b0e9210 */ /* 0x000fc80007f5e0ff */
[----:B------:R-:W-:Y:S02]  /*08a0*/  @!P1 LEA.HI.X.SX32 R19, R11, R18, 0x1, P2 ;  /* 0x000000120b139211 */ /* 0x000fe400010f0eff */
[----:B------:R-:W1:Y:S01]  /*08b0*/  @!P1 LDC.64 R10, c[0x0][0x3c8] ;  /* 0x0000f200ff0a9b82 */ /* 0x000e620000000a00 */
[----:B0-----:R-:W-:-:S04]  /*08c0*/  @!P1 LEA R4, P2, R14, R4, 0x2 ;  /* 0x000000040e049211 */ /* 0x001fc800078410ff */
[----:B------:R-:W-:-:S05]  /*08d0*/  @!P1 LEA.HI.X R5, R14, R5, R19, 0x2, P2 ;  /* 0x000000050e059211 */ /* 0x000fca00010f1413 */
[----:B------:R-:W2:Y:S01]  /*08e0*/  @!P1 LDG.E R13, desc[UR4][R4.64] ;  /* 0x00000004040d9981 */ /* 0x000ea2000c1e1900 */
[----:B-1----:R-:W-:-:S06]  /*08f0*/  @!P1 IMAD.WIDE R10, R15, 0x4, R10 ;  /* 0x000000040f0a9825 */ /* 0x002fcc00078e020a */
[----:B------:R-:W3:Y:S01]  /*0900*/  @!P1 LDG.E R10, desc[UR4][R10.64] ;  /* 0x000000040a0a9981 */ /* 0x000ee2000c1e1900 */
[----:B------:R-:W-:Y:S02]  /*0910*/  @!P1 IMAD.MOV.U32 R12, RZ, RZ, 0x1 ;  /* 0x00000001ff0c9424 */ /* 0x000fe400078e00ff */
[----:B------:R-:W-:Y:S02]  /*0920*/  VIADD R8, R8, 0x1 ;  /* 0x0000000108087836 */ /* 0x000fe40000000000 */
[----:B------:R-:W-:Y:S01]  /*0930*/  @!P1 IMAD.MOV.U32 R16, RZ, RZ, R9 ;  /* 0x000000ffff109224 */ /* 0x000fe200078e0009 */
[----:B------:R-:W-:Y:S01]  /*0940*/  @!P1 SHF.L.W.U32 R12, R12, R15, RZ ;  /* 0x0000000f0c0c9219 */ /* 0x000fe20000000eff */
[----:B------:R-:W-:Y:S01]  /*0950*/  VIADD R15, R15, 0x1 ;  /* 0x000000010f0f7836 */ /* 0x000fe20000000000 */
[----:B------:R-:W-:Y:S02]  /*0960*/  ISETP.NE.AND P2, PT, R8, RZ, PT ;  /* 0x000000ff0800720c */ /* 0x000fe40003f45270 */
[----:B--2---:R-:W-:-:S05]  /*0970*/  @!P1 LOP3.LUT R13, R13, R12, RZ, 0xfc, !PT ;  /* 0x0000000c0d0d9212 */ /* 0x004fca00078efcff */
[----:B------:R1:W-:Y:S01]  /*0980*/  @!P1 STG.E desc[UR4][R4.64], R13 ;  /* 0x0000000d04009986 */ /* 0x0003e2000c101904 */
[----:B---3--:R-:W-:-:S05]  /*0990*/  @!P1 IMAD.IADD R17, R17, 0x1, R10 ;  /* 0x0000000111119824 */ /* 0x008fca00078e020a */
[----:B-1----:R-:W-:Y:S05]  /*09a0*/  @P2 BRA `(.L_x_9) ;  /* 0xfffffffc00982947 */ /* 0x002fea000383ffff */
.L_x_8:
[----:B------:R-:W-:Y:S05]  /*09b0*/  BSYNC.RECONVERGENT B1 ;  /* 0x0000000000017941 */ /* 0x000fea0003800200 */
.L_x_7:
[----:B------:R-:W-:Y:S05]  /*09c0*/  @P0 BRA `(.L_x_6) ;  /* 0x0000000400640947 */ /* 0x000fea0003800000 */
[----:B------:R-:W0:Y:S01]  /*09d0*/  LDC.64 R4, c[0x0][0x3c0] ;  /* 0x0000f000ff047b82 */ /* 0x000e220000000a00 */
[C---:B------:R-:W-:Y:S02]  /*09e0*/  IMAD.IADD R20, R15.reuse, 0x1, -R20 ;  /* 0x000000010f147824 */ /* 0x040fe400078e0a14 */
[----:B------:R-:W-:-:S05]  /*09f0*/  VIADD R19, R15, 0x1 ;  /* 0x000000010f137836 */ /* 0x000fca0000000000 */
[----:B------:R-:W1:Y:S02]  /*0a00*/  LDC.64 R2, c[0x0][0x3c8] ;  /* 0x0000f200ff027b82 */ /* 0x000e640000000a00 */
.L_x_10:
[----:B------:R-:W-:-:S04]  /*0a10*/  VIADD R11, R19, 0xffffffff ;  /* 0xffffffff130b7836 */ /* 0x000fc80000000000 */
[----:B0-----:R-:W-:-:S05]  /*0a20*/  IMAD.WIDE R8, R11, 0x4, R4 ;  /* 0x000000040b087825 */ /* 0x001fca00078e0204 */
[----:B--2---:R-:W2:Y:S02]  /*0a30*/  LDG.E R13, desc[UR4][R8.64] ;  /* 0x00000004080d7981 */ /* 0x004ea4000c1e1900 */
        /* <DEDUP_REMOVED lines=8> */
[----:B0-----:R-:W-:-:S04]  /*0ac0*/  @!P0 LEA R14, P1, R10, R14, 0x2 ;  /* 0x0000000e0a0e8211 */ /* 0x001fc800078210ff */
[----:B------:R-:W-:-:S05]  /*0ad0*/  @!P0 LEA.HI.X R15, R10, R15, R13, 0x2, P1 ;  /* 0x0000000f0a0f8211 */ /* 0x000fca00008f140d */
[----:B------:R-:W2:Y:S01]  /*0ae0*/  @!P0 LDG.E R22, desc[UR4][R14.64] ;  /* 0x000000040e168981 */ /* 0x000ea2000c1e1900 */
[----:B------:R-:W-:-:S05]  /*0af0*/  @!P0 IMAD.MOV.U32 R10, RZ, RZ, 0x1 ;  /* 0x00000001ff0a8424 */ /* 0x000fca00078e00ff */
[----:B------:R-:W-:Y:S01]  /*0b00*/  @!P0 SHF.L.W.U32 R13, R10, R11, RZ ;  /* 0x0000000b0a0d8219 */ /* 0x000fe20000000eff */
[----:B-1----:R-:W-:-:S03]  /*0b10*/  IMAD.WIDE R10, R11, 0x4, R2 ;  /* 0x000000040b0a7825 */ /* 0x002fc600078e0202 */
[----:B--2---:R-:W-:Y:S02]  /*0b20*/  @!P0 LOP3.LUT R25, R22, R13, RZ, 0xfc, !PT ;  /* 0x0000000d16198212 */ /* 0x004fe400078efcff */
[----:B------:R-:W2:Y:S04]  /*0b30*/  @!P0 LDG.E R22, desc[UR4][R10.64] ;  /* 0x000000040a168981 */ /* 0x000ea8000c1e1900 */
[----:B------:R0:W-:Y:S04]  /*0b40*/  @!P0 STG.E desc[UR4][R14.64], R25 ;  /* 0x000000190e008986 */ /* 0x0001e8000c101904 */
[----:B------:R-:W3:Y:S01]  /*0b50*/  LDG.E R23, desc[UR4][R8.64+0x4] ;  /* 0x0000040408177981 */ /* 0x000ee2000c1e1900 */
[----:B------:R-:W-:-:S04]  /*0b60*/  @!P0 IMAD.MOV.U32 R16, RZ, RZ, R12 ;  /* 0x000000ffff108224 */ /* 0x000fc800078e000c */
[----:B---3--:R-:W-:-:S05]  /*0b70*/  IMAD.IADD R23, R16, 0x1, R23 ;  /* 0x0000000110177824 */ /* 0x008fca00078e0217 */
[----:B------:R-:W-:-:S13]  /*0b80*/  ISETP.GT.AND P1, PT, R23, UR10, PT ;  /* 0x0000000a17007c0c */ /* 0x000fda000bf24270 */
[----:B------:R-:W1:Y:S01]  /*0b90*/  @!P1 LDC.64 R12, c[0x0][0x3a8] ;  /* 0x0000ea00ff0c9b82 */ /* 0x000e620000000a00 */
[----:B------:R-:W-:-:S04]  /*0ba0*/  @!P1 SHF.R.S32.HI R24, RZ, 0x1f, R19 ;  /* 0x0000001fff189819 */ /* 0x000fc80000011413 */
[----:B------:R-:W-:-:S04]  /*0bb0*/  @!P1 LEA.HI R24, R24, R19, RZ, 0x5 ;  /* 0x0000001318189211 */ /* 0x000fc800078f28ff */
[----:B------:R-:W-:-:S04]  /*0bc0*/  @!P1 SHF.R.S32.HI R27, RZ, 0x5, R24 ;  /* 0x00000005ff1b9819 */ /* 0x000fc80000011418 */
[----:B------:R-:W-:-:S04]  /*0bd0*/  @!P1 IADD3 R24, P2, PT, R27, R6, RZ ;  /* 0x000000061b189210 */ /* 0x000fc80007f5e0ff */
[----:B------:R-:W-:Y:S02]  /*0be0*/  @!P1 LEA.HI.X.SX32 R27, R27, R18, 0x1, P2 ;  /* 0x000000121b1b9211 */ /* 0x000fe400010f0eff */
[----:B-1----:R-:W-:-:S04]  /*0bf0*/  @!P1 LEA R12, P2, R24, R12, 0x2 ;  /* 0x0000000c180c9211 */ /* 0x002fc800078410ff */
[----:B------:R-:W-:Y:S01]  /*0c00*/  @!P1 LEA.HI.X R13, R24, R13, R27, 0x2, P2 ;  /* 0x0000000d180d9211 */ /* 0x000fe200010f141b */
[----:B0-----:R-:W-:Y:S01]  /*0c10*/  @!P1 IMAD.MOV.U32 R14, RZ, RZ, 0x1 ;  /* 0x00000001ff0e9424 */ /* 0x001fe200078e00ff */
[----:B------:R-:W3:Y:S04]  /*0c20*/  @!P1 LDG.E R24, desc[UR4][R10.64+0x4] ;  /* 0x000004040a189981 */ /* 0x000ee8000c1e1900 */
[----:B------:R-:W4:Y:S01]  /*0c30*/  @!P1 LDG.E R15, desc[UR4][R12.64] ;  /* 0x000000040c0f9981 */ /* 0x000f22000c1e1900 */
[----:B------:R-:W-:-:S04]  /*0c40*/  @!P1 SHF.L.W.U32 R14, R14, R19, RZ ;  /* 0x000000130e0e9219 */ /* 0x000fc80000000eff */
[----:B----4-:R-:W-:-:S05]  /*0c50*/  @!P1 LOP3.LUT R27, R15, R14, RZ, 0xfc, !PT ;  /* 0x0000000e0f1b9212 */ /* 0x010fca00078efcff */
[----:B------:R0:W-:Y:S04]  /*0c60*/  @!P1 STG.E desc[UR4][R12.64], R27 ;  /* 0x0000001b0c009986 */ /* 0x0001e8000c101904 */
[----:B------:R-:W4:Y:S01]  /*0c70*/  LDG.E R15, desc[UR4][R8.64+0x8] ;  /* 0x00000804080f7981 */ /* 0x000f22000c1e1900 */
[----:B------:R-:W-:-:S04]  /*0c80*/  @!P1 IMAD.MOV.U32 R16, RZ, RZ, R23 ;  /* 0x000000ffff109224 */ /* 0x000fc800078e0017 */
[----:B----4-:R-:W-:-:S05]  /*0c90*/  IMAD.IADD R23, R16, 0x1, R15 ;  /* 0x0000000110177824 */ /* 0x010fca00078e020f */
[----:B------:R-:W-:-:S13]  /*0ca0*/  ISETP.GT.AND P2, PT, R23, UR10, PT ;  /* 0x0000000a17007c0c */ /* 0x000fda000bf44270 */
[----:B------:R-:W1:Y:S01]  /*0cb0*/  @!P2 LDC.64 R14, c[0x0][0x3a8] ;  /* 0x0000ea00ff0eab82 */ /* 0x000e620000000a00 */
[----:B------:R-:W-:-:S05]  /*0cc0*/  @!P2 VIADD R25, R19, 0x1 ;  /* 0x000000011319a836 */ /* 0x000fca0000000000 */
[----:B------:R-:W-:-:S04]  /*0cd0*/  @!P2 SHF.R.S32.HI R26, RZ, 0x1f, R25 ;  /* 0x0000001fff1aa819 */ /* 0x000fc80000011419 */
[----:B------:R-:W-:-:S04]  /*0ce0*/  @!P2 LEA.HI R26, R26, R25, RZ, 0x5 ;  /* 0x000000191a1aa211 */ /* 0x000fc800078f28ff */
[----:B------:R-:W-:-:S04]  /*0cf0*/  @!P2 SHF.R.S32.HI R29, RZ, 0x5, R26 ;  /* 0x00000005ff1da819 */ /* 0x000fc8000001141a */
[----:B------:R-:W-:-:S04]  /*0d00*/  @!P2 IADD3 R26, P3, PT, R29, R6, RZ ;  /* 0x000000061d1aa210 */ /* 0x000fc80007f7e0ff */
[----:B------:R-:W-:Y:S02]  /*0d10*/  @!P2 LEA.HI.X.SX32 R29, R29, R18, 0x1, P3 ;  /* 0x000000121d1da211 */ /* 0x000fe400018f0eff */
[----:B-1----:R-:W-:-:S04]  /*0d20*/  @!P2 LEA R14, P3, R26, R14, 0x2 ;  /* 0x0000000e1a0ea211 */ /* 0x002fc800078610ff */
[----:B------:R-:W-:-:S05]  /*0d30*/  @!P2 LEA.HI.X R15, R26, R15, R29, 0x2, P3 ;  /* 0x0000000f1a0fa211 */ /* 0x000fca00018f141d */
[----:B0-----:R-:W4:Y:S01]  /*0d40*/  @!P2 LDG.E R12, desc[UR4][R14.64] ;  /* 0x000000040e0ca981 */ /* 0x001f22000c1e1900 */
[----:B------:R-:W-:-:S05]  /*0d50*/  @!P2 IMAD.MOV.U32 R26, RZ, RZ, 0x1 ;  /* 0x00000001ff1aa424 */ /* 0x000fca00078e00ff */
[----:B------:R-:W-:Y:S02]  /*0d60*/  @!P2 SHF.L.W.U32 R25, R26, R25, RZ ;  /* 0x000000191a19a219 */ /* 0x000fe40000000eff */
[----:B------:R-:W5:Y:S02]  /*0d70*/  @!P2 LDG.E R26, desc[UR4][R10.64+0x8] ;  /* 0x000008040a1aa981 */ /* 0x000f64000c1e1900 */
[----:B----4-:R-:W-:-:S05]  /*0d80*/  @!P2 LOP3.LUT R27, R12, R25, RZ, 0xfc, !PT ;  /* 0x000000190c1ba212 */ /* 0x010fca00078efcff */
[----:B------:R0:W-:Y:S04]  /*0d90*/  @!P2 STG.E desc[UR4][R14.64], R27 ;  /* 0x0000001b0e00a986 */ /* 0x0001e8000c101904 */
[----:B------:R-:W4:Y:S01]  /*0da0*/  LDG.E R9, desc[UR4][R8.64+0xc] ;  /* 0x00000c0408097981 */ /* 0x000f22000c1e1900 */
[----:B------:R-:W-:-:S04]  /*0db0*/  @!P2 IMAD.MOV.U32 R16, RZ, RZ, R23 ;  /* 0x000000ffff10a224 */ /* 0x000fc800078e0017 */
[----:B----4-:R-:W-:-:S05]  /*0dc0*/  IMAD.IADD R23, R16, 0x1, R9 ;  /* 0x0000000110177824 */ /* 0x010fca00078e0209 */
[----:B------:R-:W-:-:S13]  /*0dd0*/  ISETP.GT.AND P3, PT, R23, UR10, PT ;  /* 0x0000000a17007c0c */ /* 0x000fda000bf64270 */
[----:B------:R-:W1:Y:S01]  /*0de0*/  @!P3 LDC.64 R12, c[0x0][0x3a8] ;  /* 0x0000ea00ff0cbb82 */ /* 0x000e620000000a00 */
[----:B------:R-:W-:Y:S01]  /*0df0*/  @!P3 VIADD R25, R19, 0x2 ;  /* 0x000000021319b836 */ /* 0x000fe20000000000 */
[----:B------:R-:W4:Y:S04]  /*0e00*/  @!P3 LDG.E R10, desc[UR4][R10.64+0xc] ;  /* 0x00000c040a0ab981 */ /* 0x000f28000c1e1900 */
[----:B------:R-:W-:-:S04]  /*0e10*/  @!P3 SHF.R.S32.HI R28, RZ, 0x1f, R25 ;  /* 0x0000001fff1cb819 */ /* 0x000fc80000011419 */
[----:B------:R-:W-:-:S04]  /*0e20*/  @!P3 LEA.HI R28, R28, R25, RZ, 0x5 ;  /* 0x000000191c1cb211 */ /* 0x000fc800078f28ff */
[----:B------:R-:W-:-:S04]  /*0e30*/  @!P3 SHF.R.S32.HI R29, RZ, 0x5, R28 ;  /* 0x00000005ff1db819 */ /* 0x000fc8000001141c */
[----:B------:R-:W-:-:S04]  /*0e40*/  @!P3 IADD3 R28, P4, PT, R29, R6, RZ ;  /* 0x000000061d1cb210 */ /* 0x000fc80007f9e0ff */
[----:B------:R-:W-:Y:S02]  /*0e50*/  @!P3 LEA.HI.X.SX32 R29, R29, R18, 0x1, P4 ;  /* 0x000000121d1db211 */ /* 0x000fe400020f0eff */
[----:B-1----:R-:W-:-:S04]  /*0e60*/  @!P3 LEA R12, P4, R28, R12, 0x2 ;  /* 0x0000000c1c0cb211 */ /* 0x002fc800078810ff */
[----:B------:R-:W-:-:S05]  /*0e70*/  @!P3 LEA.HI.X R13, R28, R13, R29, 0x2, P4 ;  /* 0x0000000d1c0db211 */ /* 0x000fca00020f141d */
[----:B------:R-:W4:Y:S01]  /*0e80*/  @!P3 LDG.E R8, desc[UR4][R12.64] ;  /* 0x000000040c08b981 */ /* 0x000f22000c1e1900 */
[----:B0-----:R-:W-:-:S05]  /*0e90*/  @!P3 IMAD.MOV.U32 R14, RZ, RZ, 0x1 ;  /* 0x00000001ff0eb424 */ /* 0x001fca00078e00ff */
[----:B------:R-:W-:Y:S01]  /*0ea0*/  @!P3 SHF.L.W.U32 R25, R14, R25, RZ ;  /* 0x000000190e19b219 */ /* 0x000fe20000000eff */
[----:B------:R-:W-:Y:S02]  /*0eb0*/  VIADD R20, R20, 0x4 ;  /* 0x0000000414147836 */ /* 0x000fe40000000000 */
[----:B--2---:R-:W-:-:S03]  /*0ec0*/  @!P0 IMAD.IADD R17, R17, 0x1, R22 ;  /* 0x0000000111118824 */ /* 0x004fc600078e0216 */
[----:B------:R-:W-:Y:S01]  /*0ed0*/  ISETP.NE.AND P0, PT, R20, RZ, PT ;  /* 0x000000ff1400720c */ /* 0x000fe20003f05270 */
[----:B---3--:R-:W-:-:S04]  /*0ee0*/  @!P1 IMAD.IADD R17, R17, 0x1, R24 ;  /* 0x0000000111119824 */ /* 0x008fc800078e0218 */
[----:B-----5:R-:W-:Y:S02]  /*0ef0*/  @!P2 IMAD.IADD R17, R17, 0x1, R26 ;  /* 0x000000011111a824 */ /* 0x020fe400078e021a */
[----:B------:R-:W-:Y:S02]  /*0f00*/  @!P3 IMAD.MOV.U32 R16, RZ, RZ, R23 ;  /* 0x000000ffff10b224 */ /* 0x000fe400078e0017 */
[----:B------:R-:W-:Y:S02]  /*0f10*/  VIADD R19, R19, 0x4 ;  /* 0x0000000413137836 */ /* 0x000fe40000000000 */
[----:B----4-:R-:W-:Y:S01]  /*0f20*/  @!P3 IMAD.IADD R17, R17, 0x1, R10 ;  /* 0x000000011111b824 */ /* 0x010fe200078e020a */
[----:B------:R-:W-:-:S05]  /*0f30*/  @!P3 LOP3.LUT R25, R8, R25, RZ, 0xfc, !PT ;  /* 0x000000190819b212 */ /* 0x000fca00078efcff */
[----:B------:R2:W-:Y:S01]  /*0f40*/  @!P3 STG.E desc[UR4][R12.64], R25 ;  /* 0x000000190c00b986 */ /* 0x0005e2000c101904 */
[----:B------:R-:W-:Y:S05]  /*0f50*/  @P0 BRA `(.L_x_10) ;  /* 0xfffffff800ac0947 */ /* 0x000fea000383ffff */
.L_x_6:
[----:B------:R-:W-:Y:S05]  /*0f60*/  BSYNC.RECONVERGENT B0 ;  /* 0x0000000000007941 */ /* 0x000fea0003800200 */
.L_x_5:
[----:B------:R-:W0:Y:S02]  /*0f70*/  LDCU.64 UR6, c[0x0][0x398] ;  /* 0x00007300ff0677ac */ /* 0x000e240008000a00 */
[----:B0-----:R-:W-:-:S04]  /*0f80*/  IADD3 R2, P0, PT, R0, UR6, RZ ;  /* 0x0000000600027c10 */ /* 0x001fc8000ff1e0ff */
[----:B------:R-:W-:-:S05]  /*0f90*/  IADD3.X R3, PT, PT, R21, UR7, RZ, P0, !PT ;  /* 0x0000000715037c10 */ /* 0x000fca00087fe4ff */
[----:B------:R-:W-:Y:S01]  /*0fa0*/  STG.E desc[UR4][R2.64], R17 ;  /* 0x0000001102007986 */ /* 0x000fe2000c101904 */
[----:B------:R-:W-:Y:S05]  /*0fb0*/  EXIT ;  /* 0x000000000000794d */ /* 0x000fea0003800000 */
.L_x_11:
[----:B------:R-:W-:-:S00]  /*0fc0*/  BRA `(.L_x_11) ;  /* 0xfffffffc00fc7947 */ /* 0x000fc0000383ffff */
[----:B------:R-:W-:-:S00]  /*0fd0*/  NOP ;  /* 0x0000000000007918 */ /* 0x000fc00000000000 */
        /* <DEDUP_REMOVED lines=10> */
.L_x_14:


//--------------------- .text._Z9BranchGPUPiS_S_S_PjiiS_S_l --------------------------
	.section	.text._Z9BranchGPUPiS_S_S_PjiiS_S_l,"ax",@progbits
	.align	128
        .global         _Z9BranchGPUPiS_S_S_PjiiS_S_l
        .type           _Z9BranchGPUPiS_S_S_PjiiS_S_l,@function
        .size           _Z9BranchGPUPiS_S_S_PjiiS_S_l,(.L_x_15 - _Z9BranchGPUPiS_S_S_PjiiS_S_l)
        .other          _Z9BranchGPUPiS_S_S_PjiiS_S_l,@"STO_CUDA_ENTRY STV_DEFAULT"
_Z9BranchGPUPiS_S_S_PjiiS_S_l:
.text._Z9BranchGPUPiS_S_S_PjiiS_S_l:
        /* <DEDUP_REMOVED lines=12> */
[----:B------:R-:W1:Y:S01]  /*00c0*/  LDC R0, c[0x0][0x3ac] ;  /* 0x0000eb00ff007b82 */ /* 0x000e620000000800 */
[----:B------:R-:W2:Y:S02]  /*00d0*/  LDCU.64 UR4, c[0x0][0x358] ;  /* 0x00006b00ff0477ac */ /* 0x000ea40008000a00 */
[----:B0-----:R-:W-:-:S04]  /*00e0*/  IADD3 R2, P0, PT, R12, UR6, RZ ;  /* 0x000000060c027c10 */ /* 0x001fc8000ff1e0ff */
[----:B------:R-:W-:-:S05]  /*00f0*/  IADD3.X R3, PT, PT, R13, UR7, RZ, P0, !PT ;  /* 0x000000070d037c10 */ /* 0x000fca00087fe4ff */
[----:B--2---:R-:W1:Y:S02]  /*0100*/  LDG.E R5, desc[UR4][R2.64] ;  /* 0x0000000402057981 */ /* 0x004e64000c1e1900 */
[----:B-1----:R-:W-:-:S13]  /*0110*/  ISETP.GT.AND P0, PT, R5, R0, PT ;  /* 0x000000000500720c */ /* 0x002fda0003f04270 */
[----:B------:R-:W-:Y:S05]  /*0120*/  @!P0 BRA `(.L_x_12) ;  /* 0x00000000008c8947 */ /* 0x000fea0003800000 */
[----:B------:R-:W0:Y:S01]  /*0130*/  LDC.64 R6, c[0x0][0x3b0] ;  /* 0x0000ec00ff067b82 */ /* 0x000e220000000a00 */
[----:B------:R-:W1:Y:S01]  /*0140*/  LDCU.128 UR8, c[0x0][0x380] ;  /* 0x00007000ff0877ac */ /* 0x000e620008000c00 */
[----:B------:R-:W2:Y:S06]  /*0150*/  LDCU UR7, c[0x0][0x3a8] ;  /* 0x00007500ff0777ac */ /* 0x000eac0008000800 */
[----:B------:R-:W3:Y:S01]  /*0160*/  LDC.64 R10, c[0x0][0x3b8] ;  /* 0x0000ee00ff0a7b82 */ /* 0x000ee20000000a00 */
[----:B-1----:R-:W-:-:S04]  /*0170*/  IADD3 R8, P0, PT, R12, UR8, RZ ;  /* 0x000000080c087c10 */ /* 0x002fc8000ff1e0ff */
[----:B------:R-:W-:Y:S01]  /*0180*/  IADD3.X R9, PT, PT, R13, UR9, RZ, P0, !PT ;  /* 0x000000090d097c10 */ /* 0x000fe200087fe4ff */
[----:B0-----:R-:W-:Y:S01]  /*0190*/  IMAD.WIDE R6, R0, 0x4, R6 ;  /* 0x0000000400067825 */ /* 0x001fe200078e0206 */
[----:B------:R-:W0:Y:S03]  /*01a0*/  LDCU.64 UR8, c[0x0][0x3a0] ;  /* 0x00007400ff0877ac */ /* 0x000e260008000a00 */
[----:B------:R-:W4:Y:S04]  /*01b0*/  LDG.E R5, desc[UR4][R8.64] ;  /* 0x0000000408057981 */ /* 0x000f28000c1e1900 */
[----:B------:R1:W4:Y:S01]  /*01c0*/  LDG.E R6, desc[UR4][R6.64] ;  /* 0x0000000406067981 */ /* 0x000322000c1e1900 */
[----:B------:R-:W-:Y:S01]  /*01d0*/  IADD3 R2, P0, PT, R12, UR10, RZ ;  /* 0x0000000a0c027c10 */ /* 0x000fe2000ff1e0ff */
[----:B---3--:R-:W-:-:S03]  /*01e0*/  IMAD.WIDE R10, R0, 0x4, R10 ;  /* 0x00000004000a7825 */ /* 0x008fc600078e020a */
[----:B------:R-:W-:Y:S02]  /*01f0*/  IADD3.X R3, PT, PT, R13, UR11, RZ, P0, !PT ;  /* 0x0000000b0d037c10 */ /* 0x000fe400087fe4ff */
[----:B-1----:R-:W-:-:S04]  /*0200*/  SHF.R.S32.HI R7, RZ, 0x1f, R0 ;  /* 0x0000001fff077819 */ /* 0x002fc80000011400 */
[----:B------:R-:W-:Y:S01]  /*0210*/  LEA.HI R7, R7, R0, RZ, 0x5 ;  /* 0x0000000007077211 */ /* 0x000fe200078f28ff */
[----:B----4-:R-:W-:-:S05]  /*0220*/  IMAD.IADD R5, R5, 0x1, -R6 ;  /* 0x0000000105057824 */ /* 0x010fca00078e0a06 */
[----:B------:R1:W-:Y:S04]  /*0230*/  STG.E desc[UR4][R8.64], R5 ;  /* 0x0000000508007986 */ /* 0x0003e8000c101904 */
[----:B------:R-:W3:Y:S04]  /*0240*/  LDG.E R10, desc[UR4][R10.64] ;  /* 0x000000040a0a7981 */ /* 0x000ee8000c1e1900 */
[----:B------:R-:W3:Y:S01]  /*0250*/  LDG.E R13, desc[UR4][R2.64] ;  /* 0x00000004020d7981 */ /* 0x000ee2000c1e1900 */
[----:B------:R-:W-:Y:S01]  /*0260*/  SHF.R.S32.HI R6, RZ, 0x5, R7 ;  /* 0x00000005ff067819 */ /* 0x000fe20000011407 */
[----:B--2---:R-:W-:-:S03]  /*0270*/  USHF.R.S32.HI UR6, URZ, 0x1f, UR7 ;  /* 0x0000001fff067899 */ /* 0x004fc60008011407 */
[----:B------:R-:W-:-:S03]  /*0280*/  SHF.R.S32.HI R7, RZ, 0x1f, R6 ;  /* 0x0000001fff077819 */ /* 0x000fc60000011406 */
[C---:B-1----:R-:W-:Y:S02]  /*0290*/  IMAD R5, R4.reuse, UR6, RZ ;  /* 0x0000000604057c24 */ /* 0x042fe4000f8e02ff */
[----:B------:R-:W-:-:S04]  /*02a0*/  IMAD.WIDE.U32 R6, R4, UR7, R6 ;  /* 0x0000000704067c25 */ /* 0x000fc8000f8e0006 */
[----:B------:R-:W-:Y:S01]  /*02b0*/  IMAD.IADD R5, R7, 0x1, R5 ;  /* 0x0000000107057824 */ /* 0x000fe200078e0205 */
[----:B0-----:R-:W-:-:S04]  /*02c0*/  LEA R4, P0, R6, UR8, 0x2 ;  /* 0x0000000806047c11 */ /* 0x001fc8000f8010ff */
[----:B------:R-:W-:Y:S01]  /*02d0*/  LEA.HI.X R5, R6, UR9, R5, 0x2, P0 ;  /* 0x0000000906057c11 */ /* 0x000fe200080f1405 */
[----:B---3--:R-:W-:-:S05]  /*02e0*/  IMAD.IADD R13, R13, 0x1, -R10 ;  /* 0x000000010d0d7824 */ /* 0x008fca00078e0a0a */
[----:B------:R-:W-:Y:S04]  /*02f0*/  STG.E desc[UR4][R2.64], R13 ;  /* 0x0000000d02007986 */ /* 0x000fe8000c101904 */
[----:B------:R-:W2:Y:S01]  /*0300*/  LDG.E R7, desc[UR4][R4.64] ;  /* 0x0000000404077981 */ /* 0x000ea2000c1e1900 */
[----:B------:R-:W-:-:S05]  /*0310*/  IMAD.MOV.U32 R9, RZ, RZ, 0x1 ;  /* 0x00000001ff097424 */ /* 0x000fca00078e00ff */
[----:B------:R-:W-:-:S04]  /*0320*/  SHF.L.W.U32 R0, R9, R0, RZ ;  /* 0x0000000009007219 */ /* 0x000fc80000000eff */
[----:B--2---:R-:W-:-:S05]  /*0330*/  LOP3.LUT R7, R7, R0, RZ, 0xfc, !PT ;  /* 0x0000000007077212 */ /* 0x004fca00078efcff */
[----:B------:R-:W-:Y:S01]  /*0340*/  STG.E desc[UR4][R4.64], R7 ;  /* 0x0000000704007986 */ /* 0x000fe2000c101904 */
[----:B------:R-:W-:Y:S05]  /*0350*/  EXIT ;  /* 0x000000000000794d */ /* 0x000fea0003800000 */
.L_x_12:
[----:B------:R-:W0:Y:S01]  /*0360*/  LDCU.64 UR6, c[0x0][0x398] ;  /* 0x00007300ff0677ac */ /* 0x000e220008000a00 */
[----:B------:R-:W-:-:S05]  /*0370*/  VIADD R7, R5, 0x1 ;  /* 0x0000000105077836 */ /* 0x000fca0000000000 */
[----:B------:R-:W-:Y:S01]  /*0380*/  STG.E desc[UR4][R2.64], R7 ;  /* 0x0000000702007986 */ /* 0x000fe2000c101904 */
[----:B0-----:R-:W-:-:S04]  /*0390*/  IADD3 R4, P0, PT, R12, UR6, RZ ;  /* 0x000000060c047c10 */ /* 0x001fc8000ff1e0ff */
[----:B------:R-:W-:-:S05]  /*03a0*/  IADD3.X R5, PT, PT, R13, UR7, RZ, P0, !PT ;  /* 0x000000070d057c10 */ /* 0x000fca00087fe4ff */
[----:B------:R-:W-:Y:S01]  /*03b0*/  STG.E desc[UR4][R4.64], RZ ;  /* 0x000000ff04007986 */ /* 0x000fe2000c101904 */
[----:B------:R-:W-:Y:S05]  /*03c0*/  EXIT ;  /* 0x000000000000794d */ /* 0x000fea0003800000 */
.L_x_13:
        /* <DEDUP_REMOVED lines=11> */
.L_x_15:


//--------------------- .nv.shared.reserved.0     --------------------------
	.section	.nv.shared.reserved.0,"aw",@nobits
	.weak		__nv_reservedSMEM_offset_0_alias
	.size		__nv_reservedSMEM_offset_0_alias, 0, 64
	.other		__nv_reservedSMEM_offset_0_alias,@"STO_CUDA_RESERVED_SHARED STV_DEFAULT"
__nv_reservedSMEM_offset_0_alias:
	.zero		0
	.zero		64


//--------------------- .nv.constant0._Z8BoundGPUPiS_S_S_S_PjiiiiS_S_l --------------------------
	.section	.nv.constant0._Z8BoundGPUPiS_S_S_S_PjiiiiS_S_l,"a",@progbits
	.sectionflags	@""
	.align	4
.nv.constant0._Z8BoundGPUPiS_S_S_S_PjiiiiS_S_l:
	.zero		984


//--------------------- .nv.constant0._Z9BranchGPUPiS_S_S_PjiiS_S_l --------------------------
	.section	.nv.constant0._Z9BranchGPUPiS_S_S_PjiiS_S_l,"a",@progbits
	.sectionflags	@""
	.align	4
.nv.constant0._Z9BranchGPUPiS_S_S_PjiiS_S_l:
	.zero		968


//--------------------- SYMBOLS --------------------------

	.type		.nv.reservedSmem.offset0,@object
	.size		.nv.reservedSmem.offset0,0x4
